	.target	sm_90a

	.elftype	@"ET_EXEC"


//--------------------- .note.nv.tkinfo           --------------------------
	.section	.note.nv.tkinfo,"",@"SHT_NOTE"
	.sectionflags	@"SHF_NOTE_NV_TKINFO"
	.tkinfo
        /*0018*/ 	.word	0x00000002
        /*0030*/ 	.string	""
        /*0030*/ 	.string	"ptxas"
        /*0030*/ 	.string	"Cuda compilation tools, release 13.0, V13.0.88"
        /*0030*/ 	.string	"Build cuda_13.0.r13.0/compiler.36424714_0"
        /*0030*/ 	.string	"-arch sm_90a -m 64 "



//--------------------- .note.nv.cuinfo           --------------------------
	.section	.note.nv.cuinfo,"",@"SHT_NOTE"
	.sectionflags	@"SHF_NOTE_NV_CUINFO"
        /*0018*/ 	.short	0x0002
        /*001a*/ 	.short	0x005a
        /*001c*/ 	.short	0x0082
	.zero		2


//--------------------- .nv.info                  --------------------------
	.section	.nv.info,"",@"SHT_CUDA_INFO"
	.align	4


	//----- nvinfo : EIATTR_REGCOUNT
	.align		4
        /*0000*/ 	.byte	0x04, 0x2f
        /*0002*/ 	.short	(.L_12 - .L_11)
	.align		4
.L_11:
        /*0004*/ 	.word	index@(_ZN7cutlass13device_kernelINS_4gemm6kernel13GemmUniversalIN4cute5tupleIJiiiiEEENS1_10collective13CollectiveMmaINS1_37MainloopSm90TmaGmmaWarpSpecializedFP8ILi18ENS5_IJNS4_1CILi1EEESB_SB_EEENS1_35KernelTmaWarpSpecializedCooperativeEEENS5_IJNSA_ILi128EEENSA_ILi64EEESG_EEENS_12float_e5m2_tENS5_IJlSB_lEEESI_SJ_NS4_8TiledMMAINS4_8MMA_AtomIJNS4_4SM904GMMA30MMA_64x64x32_F32E5M2E5M2_SS_TNILNSN_7ScaleInE1ELSP_1EEEEEENS4_6LayoutINS5_IJNSA_ILi2EEESB_SB_EEENS5_IJSB_NSA_ILi0EEESV_EEEEENS5_IJNS4_10UnderscoreESY_SY_EEEEENS4_13SM90_TMA_LOADENS4_14ComposedLayoutINS4_7SwizzleILi2ELi4ELi3EEENS4_18smem_ptr_flag_bitsILi8EEENSS_INS5_IJNSA_ILi8EEESG_EEENS5_IJSG_SB_EEEEEEEvNS4_8identityES11_S1B_vS1C_EENS_8epilogue10collective6detail29Sm90TmaWarpSpecializedAdapterINS1F_15DefaultEpilogueISI_SJ_SJ_NS1E_6thread17LinearCombinationISI_Li1EffLNS1J_9ScaleType4KindE0ELNS_15FloatRoundStyleE2ESI_EENS1_15EpilogueDefaultEEEEEvvEEEEvNT_6ParamsE)
        /*0008*/ 	.word	0x000000a8


	//----- nvinfo : EIATTR_FRAME_SIZE
	.align		4
.L_12:
        /*000c*/ 	.byte	0x04, 0x11
        /*000e*/ 	.short	(.L_14 - .L_13)
	.align		4
.L_13:
        /*0010*/ 	.word	index@(_ZN7cutlass13device_kernelINS_4gemm6kernel13GemmUniversalIN4cute5tupleIJiiiiEEENS1_10collective13CollectiveMmaINS1_37MainloopSm90TmaGmmaWarpSpecializedFP8ILi18ENS5_IJNS4_1CILi1EEESB_SB_EEENS1_35KernelTmaWarpSpecializedCooperativeEEENS5_IJNSA_ILi128EEENSA_ILi64EEESG_EEENS_12float_e5m2_tENS5_IJlSB_lEEESI_SJ_NS4_8TiledMMAINS4_8MMA_AtomIJNS4_4SM904GMMA30MMA_64x64x32_F32E5M2E5M2_SS_TNILNSN_7ScaleInE1ELSP_1EEEEEENS4_6LayoutINS5_IJNSA_ILi2EEESB_SB_EEENS5_IJSB_NSA_ILi0EEESV_EEEEENS5_IJNS4_10UnderscoreESY_SY_EEEEENS4_13SM90_TMA_LOADENS4_14ComposedLayoutINS4_7SwizzleILi2ELi4ELi3EEENS4_18smem_ptr_flag_bitsILi8EEENSS_INS5_IJNSA_ILi8EEESG_EEENS5_IJSG_SB_EEEEEEEvNS4_8identityES11_S1B_vS1C_EENS_8epilogue10collective6detail29Sm90TmaWarpSpecializedAdapterINS1F_15DefaultEpilogueISI_SJ_SJ_NS1E_6thread17LinearCombinationISI_Li1EffLNS1J_9ScaleType4KindE0ELNS_15FloatRoundStyleE2ESI_EENS1_15EpilogueDefaultEEEEEvvEEEEvNT_6ParamsE)
        /*0014*/ 	.word	0x00000000


	//----- nvinfo : EIATTR_MIN_STACK_SIZE
	.align		4
.L_14:
        /*0018*/ 	.byte	0x04, 0x12
        /*001a*/ 	.short	(.L_16 - .L_15)
	.align		4
.L_15:
        /*001c*/ 	.word	index@(_ZN7cutlass13device_kernelINS_4gemm6kernel13GemmUniversalIN4cute5tupleIJiiiiEEENS1_10collective13CollectiveMmaINS1_37MainloopSm90TmaGmmaWarpSpecializedFP8ILi18ENS5_IJNS4_1CILi1EEESB_SB_EEENS1_35KernelTmaWarpSpecializedCooperativeEEENS5_IJNSA_ILi128EEENSA_ILi64EEESG_EEENS_12float_e5m2_tENS5_IJlSB_lEEESI_SJ_NS4_8TiledMMAINS4_8MMA_AtomIJNS4_4SM904GMMA30MMA_64x64x32_F32E5M2E5M2_SS_TNILNSN_7ScaleInE1ELSP_1EEEEEENS4_6LayoutINS5_IJNSA_ILi2EEESB_SB_EEENS5_IJSB_NSA_ILi0EEESV_EEEEENS5_IJNS4_10UnderscoreESY_SY_EEEEENS4_13SM90_TMA_LOADENS4_14ComposedLayoutINS4_7SwizzleILi2ELi4ELi3EEENS4_18smem_ptr_flag_bitsILi8EEENSS_INS5_IJNSA_ILi8EEESG_EEENS5_IJSG_SB_EEEEEEEvNS4_8identityES11_S1B_vS1C_EENS_8epilogue10collective6detail29Sm90TmaWarpSpecializedAdapterINS1F_15DefaultEpilogueISI_SJ_SJ_NS1E_6thread17LinearCombinationISI_Li1EffLNS1J_9ScaleType4KindE0ELNS_15FloatRoundStyleE2ESI_EENS1_15EpilogueDefaultEEEEEvvEEEEvNT_6ParamsE)
        /*0020*/ 	.word	0x00000000
.L_16:


//--------------------- .nv.compat                --------------------------
	.section	.nv.compat,"",@"SHT_CUDA_COMPAT_INFO"
	.align	4
        /*0000*/ 	.byte	0x02, 0x09, 0x01, 0x00, 0x02, 0x02, 0x04, 0x00, 0x02, 0x05, 0x05, 0x00, 0x03, 0x07, 0x01, 0x01
        /*0010*/ 	.byte	0x02, 0x03, 0x01, 0x00, 0x02, 0x06, 0x01, 0x00, 0x04, 0x0b, 0x08, 0x00, 0x00, 0x00, 0x00, 0x00
        /*0020*/ 	.byte	0x00, 0x00, 0x00, 0x00


//--------------------- .nv.info._ZN7cutlass13device_kernelINS_4gemm6kernel13GemmUniversalIN4cute5tupleIJiiiiEEENS1_10collective13CollectiveMmaINS1_37MainloopSm90TmaGmmaWarpSpecializedFP8ILi18ENS5_IJNS4_1CILi1EEESB_SB_EEENS1_35KernelTmaWarpSpecializedCooperativeEEENS5_IJNSA_ILi128EEENSA_ILi64EEESG_EEENS_12float_e5m2_tENS5_IJlSB_lEEESI_SJ_NS4_8TiledMMAINS4_8MMA_AtomIJNS4_4SM904GMMA30MMA_64x64x32_F32E5M2E5M2_SS_TNILNSN_7ScaleInE1ELSP_1EEEEEENS4_6LayoutINS5_IJNSA_ILi2EEESB_SB_EEENS5_IJSB_NSA_ILi0EEESV_EEEEENS5_IJNS4_10UnderscoreESY_SY_EEEEENS4_13SM90_TMA_LOADENS4_14ComposedLayoutINS4_7SwizzleILi2ELi4ELi3EEENS4_18smem_ptr_flag_bitsILi8EEENSS_INS5_IJNSA_ILi8EEESG_EEENS5_IJSG_SB_EEEEEEEvNS4_8identityES11_S1B_vS1C_EENS_8epilogue10collective6detail29Sm90TmaWarpSpecializedAdapterINS1F_15DefaultEpilogueISI_SJ_SJ_NS1E_6thread17LinearCombinationISI_Li1EffLNS1J_9ScaleType4KindE0ELNS_15FloatRoundStyleE2ESI_EENS1_15EpilogueDefaultEEEEEvvEEEEvNT_6ParamsE --------------------------
	.section	.nv.info._ZN7cutlass13device_kernelINS_4gemm6kernel13GemmUniversalIN4cute5tupleIJiiiiEEENS1_10collective13CollectiveMmaINS1_37MainloopSm90TmaGmmaWarpSpecializedFP8ILi18ENS5_IJNS4_1CILi1EEESB_SB_EEENS1_35KernelTmaWarpSpecializedCooperativeEEENS5_IJNSA_ILi128EEENSA_ILi64EEESG_EEENS_12float_e5m2_tENS5_IJlSB_lEEESI_SJ_NS4_8TiledMMAINS4_8MMA_AtomIJNS4_4SM904GMMA30MMA_64x64x32_F32E5M2E5M2_SS_TNILNSN_7ScaleInE1ELSP_1EEEEEENS4_6LayoutINS5_IJNSA_ILi2EEESB_SB_EEENS5_IJSB_NSA_ILi0EEESV_EEEEENS5_IJNS4_10UnderscoreESY_SY_EEEEENS4_13SM90_TMA_LOADENS4_14ComposedLayoutINS4_7SwizzleILi2ELi4ELi3EEENS4_18smem_ptr_flag_bitsILi8EEENSS_INS5_IJNSA_ILi8EEESG_EEENS5_IJSG_SB_EEEEEEEvNS4_8identityES11_S1B_vS1C_EENS_8epilogue10collective6detail29Sm90TmaWarpSpecializedAdapterINS1F_15DefaultEpilogueISI_SJ_SJ_NS1E_6thread17LinearCombinationISI_Li1EffLNS1J_9ScaleType4KindE0ELNS_15FloatRoundStyleE2ESI_EENS1_15EpilogueDefaultEEEEEvvEEEEvNT_6ParamsE,"",@"SHT_CUDA_INFO"
	.sectionflags	@""
	.align	4


	//----- nvinfo : EIATTR_CUDA_API_VERSION
	.align		4
        /*0000*/ 	.byte	0x04, 0x37
        /*0002*/ 	.short	(.L_18 - .L_17)
.L_17:
        /*0004*/ 	.word	0x00000082


	//----- nvinfo : EIATTR_KPARAM_INFO
	.align		4
.L_18:
        /*0008*/ 	.byte	0x04, 0x17
        /*000a*/ 	.short	(.L_20 - .L_19)
.L_19:
        /*000c*/ 	.word	0x00000000
        /*0010*/ 	.short	0x0000
        /*0012*/ 	.short	0x0070
        /*0014*/ 	.byte	0x00, 0xf0, 0x01, 0x10


	//----- nvinfo : EIATTR_SPARSE_MMA_MASK
	.align		4
.L_20:
        /*0018*/ 	.byte	0x03, 0x50
        /*001a*/ 	.short	0x0000


	//----- nvinfo : EIATTR_MAXREG_COUNT
	.align		4
        /*001c*/ 	.byte	0x03, 0x1b
        /*001e*/ 	.short	0x00a8


	//----- nvinfo : EIATTR_NUM_BARRIERS
	.align		4
        /*0020*/ 	.byte	0x02, 0x4c
        /*0022*/ 	.byte	0x01
	.zero		1


	//----- nvinfo : EIATTR_MERCURY_ISA_VERSION
	.align		4
        /*0024*/ 	.byte	0x03, 0x5f
        /*0026*/ 	.short	0x0101


	//----- nvinfo : EIATTR_INT_WARP_WIDE_INSTR_OFFSETS
	.align		4
        /*0028*/ 	.byte	0x04, 0x31
        /*002a*/ 	.short	(.L_22 - .L_21)


	//   ....[0]....
.L_21:
        /*002c*/ 	.word	0x00000590


	//   ....[1]....
        /*0030*/ 	.word	0x000005a0


	//   ....[2]....
        /*0034*/ 	.word	0x000006b0


	//----- nvinfo : EIATTR_COOP_GROUP_MASK_REGIDS
	.align		4
.L_22:
        /*0038*/ 	.byte	0x04, 0x29
        /*003a*/ 	.short	(.L_24 - .L_23)


	//   ....[0]....
.L_23:
        /*003c*/ 	.word	0xffffffff


	//   ....[1]....
        /*0040*/ 	.word	0xffffffff


	//   ....[2]....
        /*0044*/ 	.word	0xffffffff


	//   ....[3]....
        /*0048*/ 	.word	0xffffffff


	//   ....[4]....
        /*004c*/ 	.word	0xffffffff


	//----- nvinfo : EIATTR_COOP_GROUP_INSTR_OFFSETS
	.align		4
.L_24:
        /*0050*/ 	.byte	0x04, 0x28
        /*0052*/ 	.short	(.L_26 - .L_25)


	//   ....[0]....
.L_25:
        /*0054*/ 	.word	0x00000060


	//   ....[1]....
        /*0058*/ 	.word	0x00000070


	//   ....[2]....
        /*005c*/ 	.word	0x00000130


	//   ....[3]....
        /*0060*/ 	.word	0x000004b0


	//   ....[4]....
        /*0064*/ 	.word	0x000011d0


	//----- nvinfo : EIATTR_REG_RECONFIG
	.align		4
.L_26:
        /*0068*/ 	.byte	0x01, 0x54
	.zero		2


	//----- nvinfo : EIATTR_MBARRIER_INSTR_OFFSETS
	.align		4
        /*006c*/ 	.byte	0x04, 0x39
        /*006e*/ 	.short	(.L_28 - .L_27)


	//   ....[0]....
.L_27:
        /*0070*/ 	.word	0x00000250
        /*0074*/ 	.word	0x000000ff
        /*0078*/ 	.word	0x00000000
        /*007c*/ 	.short	0x0100
        /*007e*/ 	.byte	0x08
	.zero		1


	//   ....[1]....
        /*0080*/ 	.word	0x00000260
        /*0084*/ 	.word	0x000000ff
        /*0088*/ 	.word	0x00000090
        /*008c*/ 	.short	0x0100
        /*008e*/ 	.byte	0x08
	.zero		1


	//   ....[2]....
        /*0090*/ 	.word	0x00000270
        /*0094*/ 	.word	0x000000ff
        /*0098*/ 	.word	0x00000008
        /*009c*/ 	.short	0x0100
        /*009e*/ 	.byte	0x08
	.zero		1


	//   ....[3]....
        /*00a0*/ 	.word	0x00000280
        /*00a4*/ 	.word	0x000000ff
        /*00a8*/ 	.word	0x00000098
        /*00ac*/ 	.short	0x0100
        /*00ae*/ 	.byte	0x08
	.zero		1


	//   ....[4]....
        /*00b0*/ 	.word	0x00000290
        /*00b4*/ 	.word	0x000000ff
        /*00b8*/ 	.word	0x00000010
        /*00bc*/ 	.short	0x0100
        /*00be*/ 	.byte	0x08
	.zero		1


	//   ....[5]....
        /*00c0*/ 	.word	0x000002a0
        /*00c4*/ 	.word	0x000000ff
        /*00c8*/ 	.word	0x000000a0
        /*00cc*/ 	.short	0x0100
        /*00ce*/ 	.byte	0x08
	.zero		1


	//   ....[6]....
        /*00d0*/ 	.word	0x000002b0
        /*00d4*/ 	.word	0x000000ff
        /*00d8*/ 	.word	0x00000018
        /*00dc*/ 	.short	0x0100
        /*00de*/ 	.byte	0x08
	.zero		1


	//   ....[7]....
        /*00e0*/ 	.word	0x000002c0
        /*00e4*/ 	.word	0x000000ff
        /*00e8*/ 	.word	0x000000a8
        /*00ec*/ 	.short	0x0100
        /*00ee*/ 	.byte	0x08
	.zero		1


	//   ....[8]....
        /*00f0*/ 	.word	0x000002d0
        /*00f4*/ 	.word	0x000000ff
        /*00f8*/ 	.word	0x00000020
        /*00fc*/ 	.short	0x0100
        /*00fe*/ 	.byte	0x08
	.zero		1


	//   ....[9]....
        /*0100*/ 	.word	0x000002e0
        /*0104*/ 	.word	0x000000ff
        /*0108*/ 	.word	0x000000b0
        /*010c*/ 	.short	0x0100
        /*010e*/ 	.byte	0x08
	.zero		1


	//   ....[10]....
        /*0110*/ 	.word	0x000002f0
        /*0114*/ 	.word	0x000000ff
        /*0118*/ 	.word	0x00000028
        /*011c*/ 	.short	0x0100
        /*011e*/ 	.byte	0x08
	.zero		1


	//   ....[11]....
        /*0120*/ 	.word	0x00000300
        /*0124*/ 	.word	0x000000ff
        /*0128*/ 	.word	0x000000b8
        /*012c*/ 	.short	0x0100
        /*012e*/ 	.byte	0x08
	.zero		1


	//   ....[12]....
        /*0130*/ 	.word	0x00000310
        /*0134*/ 	.word	0x000000ff
        /*0138*/ 	.word	0x00000030
        /*013c*/ 	.short	0x0100
        /*013e*/ 	.byte	0x08
	.zero		1


	//   ....[13]....
        /*0140*/ 	.word	0x00000320
        /*0144*/ 	.word	0x000000ff
        /*0148*/ 	.word	0x000000c0
        /*014c*/ 	.short	0x0100
        /*014e*/ 	.byte	0x08
	.zero		1


	//   ....[14]....
        /*0150*/ 	.word	0x00000330
        /*0154*/ 	.word	0x000000ff
        /*0158*/ 	.word	0x00000038
        /*015c*/ 	.short	0x0100
        /*015e*/ 	.byte	0x08
	.zero		1


	//   ....[15]....
        /*0160*/ 	.word	0x00000340
        /*0164*/ 	.word	0x000000ff
        /*0168*/ 	.word	0x000000c8
        /*016c*/ 	.short	0x0100
        /*016e*/ 	.byte	0x08
	.zero		1


	//   ....[16]....
        /*0170*/ 	.word	0x00000350
        /*0174*/ 	.word	0x000000ff
        /*0178*/ 	.word	0x00000040
        /*017c*/ 	.short	0x0100
        /*017e*/ 	.byte	0x08
	.zero		1


	//   ....[17]....
        /*0180*/ 	.word	0x00000360
        /*0184*/ 	.word	0x000000ff
        /*0188*/ 	.word	0x000000d0
        /*018c*/ 	.short	0x0100
        /*018e*/ 	.byte	0x08
	.zero		1


	//   ....[18]....
        /*0190*/ 	.word	0x00000370
        /*0194*/ 	.word	0x000000ff
        /*0198*/ 	.word	0x00000048
        /*019c*/ 	.short	0x0100
        /*019e*/ 	.byte	0x08
	.zero		1


	//   ....[19]....
        /*01a0*/ 	.word	0x00000380
        /*01a4*/ 	.word	0x000000ff
        /*01a8*/ 	.word	0x000000d8
        /*01ac*/ 	.short	0x0100
        /*01ae*/ 	.byte	0x08
	.zero		1


	//   ....[20]....
        /*01b0*/ 	.word	0x00000390
        /*01b4*/ 	.word	0x000000ff
        /*01b8*/ 	.word	0x00000050
        /*01bc*/ 	.short	0x0100
        /*01be*/ 	.byte	0x08
	.zero		1


	//   ....[21]....
        /*01c0*/ 	.word	0x000003a0
        /*01c4*/ 	.word	0x000000ff
        /*01c8*/ 	.word	0x000000e0
        /*01cc*/ 	.short	0x0100
        /*01ce*/ 	.byte	0x08
	.zero		1


	//   ....[22]....
        /*01d0*/ 	.word	0x000003b0
        /*01d4*/ 	.word	0x000000ff
        /*01d8*/ 	.word	0x00000058
        /*01dc*/ 	.short	0x0100
        /*01de*/ 	.byte	0x08
	.zero		1


	//   ....[23]....
        /*01e0*/ 	.word	0x000003c0
        /*01e4*/ 	.word	0x000000ff
        /*01e8*/ 	.word	0x000000e8
        /*01ec*/ 	.short	0x0100
        /*01ee*/ 	.byte	0x08
	.zero		1


	//   ....[24]....
        /*01f0*/ 	.word	0x000003d0
        /*01f4*/ 	.word	0x000000ff
        /*01f8*/ 	.word	0x00000060
        /*01fc*/ 	.short	0x0100
        /*01fe*/ 	.byte	0x08
	.zero		1


	//   ....[25]....
        /*0200*/ 	.word	0x000003e0
        /*0204*/ 	.word	0x000000ff
        /*0208*/ 	.word	0x000000f0
        /*020c*/ 	.short	0x0100
        /*020e*/ 	.byte	0x08
	.zero		1


	//   ....[26]....
        /*0210*/ 	.word	0x000003f0
        /*0214*/ 	.word	0x000000ff
        /*0218*/ 	.word	0x00000068
        /*021c*/ 	.short	0x0100
        /*021e*/ 	.byte	0x08
	.zero		1


	//   ....[27]....
        /*0220*/ 	.word	0x00000400
        /*0224*/ 	.word	0x000000ff
        /*0228*/ 	.word	0x000000f8
        /*022c*/ 	.short	0x0100
        /*022e*/ 	.byte	0x08
	.zero		1


	//   ....[28]....
        /*0230*/ 	.word	0x00000410
        /*0234*/ 	.word	0x000000ff
        /*0238*/ 	.word	0x00000070
        /*023c*/ 	.short	0x0100
        /*023e*/ 	.byte	0x08
	.zero		1


	//   ....[29]....
        /*0240*/ 	.word	0x00000420
        /*0244*/ 	.word	0x000000ff
        /*0248*/ 	.word	0x00000100
        /*024c*/ 	.short	0x0100
        /*024e*/ 	.byte	0x08
	.zero		1


	//   ....[30]....
        /*0250*/ 	.word	0x00000430
        /*0254*/ 	.word	0x000000ff
        /*0258*/ 	.word	0x00000078
        /*025c*/ 	.short	0x0100
        /*025e*/ 	.byte	0x08
	.zero		1


	//   ....[31]....
        /*0260*/ 	.word	0x00000440
        /*0264*/ 	.word	0x000000ff
        /*0268*/ 	.word	0x00000108
        /*026c*/ 	.short	0x0100
        /*026e*/ 	.byte	0x08
	.zero		1


	//   ....[32]....
        /*0270*/ 	.word	0x00000450
        /*0274*/ 	.word	0x000000ff
        /*0278*/ 	.word	0x00000080
        /*027c*/ 	.short	0x0100
        /*027e*/ 	.byte	0x08
	.zero		1


	//   ....[33]....
        /*0280*/ 	.word	0x00000460
        /*0284*/ 	.word	0x000000ff
        /*0288*/ 	.word	0x00000110
        /*028c*/ 	.short	0x0100
        /*028e*/ 	.byte	0x08
	.zero		1


	//   ....[34]....
        /*0290*/ 	.word	0x00000470
        /*0294*/ 	.word	0x000000ff
        /*0298*/ 	.word	0x00000088
        /*029c*/ 	.short	0x0100
        /*029e*/ 	.byte	0x08
	.zero		1


	//   ....[35]....
        /*02a0*/ 	.word	0x00000480
        /*02a4*/ 	.word	0x000000ff
        /*02a8*/ 	.word	0x00000118
        /*02ac*/ 	.short	0x0100
        /*02ae*/ 	.byte	0x08
	.zero		1


	//   ....[36]....
        /*02b0*/ 	.word	0x00000720
        /*02b4*/ 	.word	0x000000ff
        /*02b8*/ 	.word	0x00000130
        /*02bc*/ 	.short	0x0100
        /*02be*/ 	.byte	0x06
	.zero		1


	//   ....[37]....
        /*02c0*/ 	.word	0x00000780
        /*02c4*/ 	.word	0x000000ff
        /*02c8*/ 	.word	0x00000138
        /*02cc*/ 	.short	0x0100
        /*02ce*/ 	.byte	0x06
	.zero		1


	//   ....[38]....
        /*02d0*/ 	.word	0x00001500
        /*02d4*/ 	.word	0x000000ff
        /*02d8*/ 	.word	0x00000000
        /*02dc*/ 	.short	0x010a
        /*02de*/ 	.byte	0x06
	.zero		1


	//   ....[39]....
        /*02e0*/ 	.word	0x00001540
        /*02e4*/ 	.word	0x000000ff
        /*02e8*/ 	.word	0x00000000
        /*02ec*/ 	.short	0x010a
        /*02ee*/ 	.byte	0x06
	.zero		1


	//   ....[40]....
        /*02f0*/ 	.word	0x00001b70
        /*02f4*/ 	.word	0x000000ff
        /*02f8*/ 	.word	0x00000000
        /*02fc*/ 	.short	0x010a
        /*02fe*/ 	.byte	0x0c
	.zero		1


	//   ....[41]....
        /*0300*/ 	.word	0x00001bb0
        /*0304*/ 	.word	0x000000ff
        /*0308*/ 	.word	0x00000000
        /*030c*/ 	.short	0x010a
        /*030e*/ 	.byte	0x0c
	.zero		1


	//   ....[42]....
        /*0310*/ 	.word	0x00001fe0
        /*0314*/ 	.word	0x000000ff
        /*0318*/ 	.word	0x00000000
        /*031c*/ 	.short	0x0101
        /*031e*/ 	.byte	0x08
	.zero		1


	//   ....[43]....
        /*0320*/ 	.word	0x00002430
        /*0324*/ 	.word	0x000000ff
        /*0328*/ 	.word	0x00000000
        /*032c*/ 	.short	0x0101
        /*032e*/ 	.byte	0x08
	.zero		1


	//   ....[44]....
        /*0330*/ 	.word	0x00005dd0
        /*0334*/ 	.word	0x00000012
        /*0338*/ 	.word	0x00000090
        /*033c*/ 	.short	0x010a
        /*033e*/ 	.byte	0x3f
	.zero		1


	//   ....[45]....
        /*0340*/ 	.word	0x00006160
        /*0344*/ 	.word	0x00000007
        /*0348*/ 	.word	0x00000138
        /*034c*/ 	.short	0x0101
        /*034e*/ 	.byte	0x3f
	.zero		1


	//   ....[46]....
        /*0350*/ 	.word	0x000068a0
        /*0354*/ 	.word	0x00000005
        /*0358*/ 	.word	0x00000000
        /*035c*/ 	.short	0x010a
        /*035e*/ 	.byte	0x3f
	.zero		1


	//   ....[47]....
        /*0360*/ 	.word	0x00006920
        /*0364*/ 	.word	0x00000007
        /*0368*/ 	.word	0x00000000
        /*036c*/ 	.short	0x010a
        /*036e*/ 	.byte	0x3f
	.zero		1


	//   ....[48]....
        /*0370*/ 	.word	0x000069b0
        /*0374*/ 	.word	0x00000006
        /*0378*/ 	.word	0x00000000
        /*037c*/ 	.short	0x010a
        /*037e*/ 	.byte	0x3f
	.zero		1


	//   ....[49]....
        /*0380*/ 	.word	0x00006a40
        /*0384*/ 	.word	0x00000009
        /*0388*/ 	.word	0x00000000
        /*038c*/ 	.short	0x010a
        /*038e*/ 	.byte	0x3f
	.zero		1


	//   ....[50]....
        /*0390*/ 	.word	0x00006ad0
        /*0394*/ 	.word	0x00000006
        /*0398*/ 	.word	0x00000000
        /*039c*/ 	.short	0x010a
        /*039e*/ 	.byte	0x3f
	.zero		1


	//   ....[51]....
        /*03a0*/ 	.word	0x00006b60
        /*03a4*/ 	.word	0x00000009
        /*03a8*/ 	.word	0x00000000
        /*03ac*/ 	.short	0x010a
        /*03ae*/ 	.byte	0x3f
	.zero		1


	//   ....[52]....
        /*03b0*/ 	.word	0x00006bf0
        /*03b4*/ 	.word	0x00000006
        /*03b8*/ 	.word	0x00000000
        /*03bc*/ 	.short	0x010a
        /*03be*/ 	.byte	0x3f
	.zero		1


	//   ....[53]....
        /*03c0*/ 	.word	0x00006c80
        /*03c4*/ 	.word	0x00000009
        /*03c8*/ 	.word	0x00000000
        /*03cc*/ 	.short	0x010a
        /*03ce*/ 	.byte	0x3f
	.zero		1


	//   ....[54]....
        /*03d0*/ 	.word	0x00006d10
        /*03d4*/ 	.word	0x00000006
        /*03d8*/ 	.word	0x00000000
        /*03dc*/ 	.short	0x010a
        /*03de*/ 	.byte	0x3f
	.zero		1


	//   ....[55]....
        /*03e0*/ 	.word	0x00006da0
        /*03e4*/ 	.word	0x00000009
        /*03e8*/ 	.word	0x00000000
        /*03ec*/ 	.short	0x010a
        /*03ee*/ 	.byte	0x3f
	.zero		1


	//   ....[56]....
        /*03f0*/ 	.word	0x00006e30
        /*03f4*/ 	.word	0x00000006
        /*03f8*/ 	.word	0x00000000
        /*03fc*/ 	.short	0x010a
        /*03fe*/ 	.byte	0x3f
	.zero		1


	//   ....[57]....
        /*0400*/ 	.word	0x00006ec0
        /*0404*/ 	.word	0x00000009
        /*0408*/ 	.word	0x00000000
        /*040c*/ 	.short	0x010a
        /*040e*/ 	.byte	0x3f
	.zero		1


	//   ....[58]....
        /*0410*/ 	.word	0x00006f50
        /*0414*/ 	.word	0x00000006
        /*0418*/ 	.word	0x00000000
        /*041c*/ 	.short	0x010a
        /*041e*/ 	.byte	0x3f
	.zero		1


	//   ....[59]....
        /*0420*/ 	.word	0x00006fe0
        /*0424*/ 	.word	0x00000009
        /*0428*/ 	.word	0x00000000
        /*042c*/ 	.short	0x010a
        /*042e*/ 	.byte	0x3f
	.zero		1


	//   ....[60]....
        /*0430*/ 	.word	0x00007070
        /*0434*/ 	.word	0x00000006
        /*0438*/ 	.word	0x00000000
        /*043c*/ 	.short	0x010a
        /*043e*/ 	.byte	0x3f
	.zero		1


	//   ....[61]....
        /*0440*/ 	.word	0x00007100
        /*0444*/ 	.word	0x00000009
        /*0448*/ 	.word	0x00000000
        /*044c*/ 	.short	0x010a
        /*044e*/ 	.byte	0x3f
	.zero		1


	//   ....[62]....
        /*0450*/ 	.word	0x00007190
        /*0454*/ 	.word	0x00000006
        /*0458*/ 	.word	0x00000000
        /*045c*/ 	.short	0x010a
        /*045e*/ 	.byte	0x3f
	.zero		1


	//   ....[63]....
        /*0460*/ 	.word	0x00007220
        /*0464*/ 	.word	0x00000003
        /*0468*/ 	.word	0x00000000
        /*046c*/ 	.short	0x010a
        /*046e*/ 	.byte	0x3f
	.zero		1


	//   ....[64]....
        /*0470*/ 	.word	0x00007290
        /*0474*/ 	.word	0x00000007
        /*0478*/ 	.word	0x00000000
        /*047c*/ 	.short	0x010a
        /*047e*/ 	.byte	0x3f
	.zero		1


	//   ....[65]....
        /*0480*/ 	.word	0x000072f0
        /*0484*/ 	.word	0x00000008
        /*0488*/ 	.word	0x00000000
        /*048c*/ 	.short	0x010a
        /*048e*/ 	.byte	0x3f
	.zero		1


	//   ....[66]....
        /*0490*/ 	.word	0x000073c0
        /*0494*/ 	.word	0x00000012
        /*0498*/ 	.word	0x00000090
        /*049c*/ 	.short	0x010a
        /*049e*/ 	.byte	0x3f
	.zero		1


	//   ....[67]....
        /*04a0*/ 	.word	0x000074a0
        /*04a4*/ 	.word	0x00000005
        /*04a8*/ 	.word	0x00000000
        /*04ac*/ 	.short	0x010a
        /*04ae*/ 	.byte	0x3f
	.zero		1


	//   ....[68]....
        /*04b0*/ 	.word	0x000074f0
        /*04b4*/ 	.word	0x00000007
        /*04b8*/ 	.word	0x00000000
        /*04bc*/ 	.short	0x010a
        /*04be*/ 	.byte	0x3f
	.zero		1


	//   ....[69]....
        /*04c0*/ 	.word	0x00007540
        /*04c4*/ 	.word	0x00000006
        /*04c8*/ 	.word	0x00000000
        /*04cc*/ 	.short	0x010a
        /*04ce*/ 	.byte	0x3f
	.zero		1


	//   ....[70]....
        /*04d0*/ 	.word	0x00007590
        /*04d4*/ 	.word	0x00000009
        /*04d8*/ 	.word	0x00000000
        /*04dc*/ 	.short	0x010a
        /*04de*/ 	.byte	0x3f
	.zero		1


	//   ....[71]....
        /*04e0*/ 	.word	0x000075e0
        /*04e4*/ 	.word	0x00000006
        /*04e8*/ 	.word	0x00000000
        /*04ec*/ 	.short	0x010a
        /*04ee*/ 	.byte	0x3f
	.zero		1


	//   ....[72]....
        /*04f0*/ 	.word	0x00007630
        /*04f4*/ 	.word	0x00000009
        /*04f8*/ 	.word	0x00000000
        /*04fc*/ 	.short	0x010a
        /*04fe*/ 	.byte	0x3f
	.zero		1


	//   ....[73]....
        /*0500*/ 	.word	0x00007680
        /*0504*/ 	.word	0x00000006
        /*0508*/ 	.word	0x00000000
        /*050c*/ 	.short	0x010a
        /*050e*/ 	.byte	0x3f
	.zero		1


	//   ....[74]....
        /*0510*/ 	.word	0x000076d0
        /*0514*/ 	.word	0x00000009
        /*0518*/ 	.word	0x00000000
        /*051c*/ 	.short	0x010a
        /*051e*/ 	.byte	0x3f
	.zero		1


	//   ....[75]....
        /*0520*/ 	.word	0x00007720
        /*0524*/ 	.word	0x00000006
        /*0528*/ 	.word	0x00000000
        /*052c*/ 	.short	0x010a
        /*052e*/ 	.byte	0x3f
	.zero		1


	//   ....[76]....
        /*0530*/ 	.word	0x00007770
        /*0534*/ 	.word	0x00000009
        /*0538*/ 	.word	0x00000000
        /*053c*/ 	.short	0x010a
        /*053e*/ 	.byte	0x3f
	.zero		1


	//   ....[77]....
        /*0540*/ 	.word	0x000077c0
        /*0544*/ 	.word	0x00000006
        /*0548*/ 	.word	0x00000000
        /*054c*/ 	.short	0x010a
        /*054e*/ 	.byte	0x3f
	.zero		1


	//   ....[78]....
        /*0550*/ 	.word	0x00007810
        /*0554*/ 	.word	0x00000009
        /*0558*/ 	.word	0x00000000
        /*055c*/ 	.short	0x010a
        /*055e*/ 	.byte	0x3f
	.zero		1


	//   ....[79]....
        /*0560*/ 	.word	0x00007860
        /*0564*/ 	.word	0x00000006
        /*0568*/ 	.word	0x00000000
        /*056c*/ 	.short	0x010a
        /*056e*/ 	.byte	0x3f
	.zero		1


	//   ....[80]....
        /*0570*/ 	.word	0x000078b0
        /*0574*/ 	.word	0x00000009
        /*0578*/ 	.word	0x00000000
        /*057c*/ 	.short	0x010a
        /*057e*/ 	.byte	0x3f
	.zero		1


	//   ....[81]....
        /*0580*/ 	.word	0x00007900
        /*0584*/ 	.word	0x00000006
        /*0588*/ 	.word	0x00000000
        /*058c*/ 	.short	0x010a
        /*058e*/ 	.byte	0x3f
	.zero		1


	//   ....[82]....
        /*0590*/ 	.word	0x00007950
        /*0594*/ 	.word	0x00000009
        /*0598*/ 	.word	0x00000000
        /*059c*/ 	.short	0x010a
        /*059e*/ 	.byte	0x3f
	.zero		1


	//   ....[83]....
        /*05a0*/ 	.word	0x000079a0
        /*05a4*/ 	.word	0x00000006
        /*05a8*/ 	.word	0x00000000
        /*05ac*/ 	.short	0x010a
        /*05ae*/ 	.byte	0x3f
	.zero		1


	//----- nvinfo : EIATTR_NUM_MBARRIERS
	.align		4
.L_28:
        /*05b0*/ 	.byte	0x03, 0x38
        /*05b2*/ 	.short	0x0026


	//----- nvinfo : EIATTR_EXIT_INSTR_OFFSETS
	.align		4
        /*05b4*/ 	.byte	0x04, 0x1c
        /*05b6*/ 	.short	(.L_30 - .L_29)


	//   ....[0]....
.L_29:
        /*05b8*/ 	.word	0x000007d0


	//   ....[1]....
        /*05bc*/ 	.word	0x000010a0


	//   ....[2]....
        /*05c0*/ 	.word	0x00005430


	//   ....[3]....
        /*05c4*/ 	.word	0x00005a70


	//   ....[4]....
        /*05c8*/ 	.word	0x00007270


	//----- nvinfo : EIATTR_MAX_THREADS
	.align		4
.L_30:
        /*05cc*/ 	.byte	0x04, 0x05
        /*05ce*/ 	.short	(.L_32 - .L_31)
.L_31:
        /*05d0*/ 	.word	0x00000180
        /*05d4*/ 	.word	0x00000001
        /*05d8*/ 	.word	0x00000001


	//----- nvinfo : EIATTR_CRS_STACK_SIZE
	.align		4
.L_32:
        /*05dc*/ 	.byte	0x04, 0x1e
        /*05de*/ 	.short	(.L_34 - .L_33)
.L_33:
        /*05e0*/ 	.word	0x00000000


	//----- nvinfo : EIATTR_CBANK_PARAM_SIZE
	.align		4
.L_34:
        /*05e4*/ 	.byte	0x03, 0x19
        /*05e6*/ 	.short	0x0470


	//----- nvinfo : EIATTR_PARAM_CBANK
	.align		4
        /*05e8*/ 	.byte	0x04, 0x0a
        /*05ea*/ 	.short	(.L_36 - .L_35)
	.align		4
.L_35:
        /*05ec*/ 	.word	index@(.nv.constant0._ZN7cutlass13device_kernelINS_4gemm6kernel13GemmUniversalIN4cute5tupleIJiiiiEEENS1_10collective13CollectiveMmaINS1_37MainloopSm90TmaGmmaWarpSpecializedFP8ILi18ENS5_IJNS4_1CILi1EEESB_SB_EEENS1_35KernelTmaWarpSpecializedCooperativeEEENS5_IJNSA_ILi128EEENSA_ILi64EEESG_EEENS_12float_e5m2_tENS5_IJlSB_lEEESI_SJ_NS4_8TiledMMAINS4_8MMA_AtomIJNS4_4SM904GMMA30MMA_64x64x32_F32E5M2E5M2_SS_TNILNSN_7ScaleInE1ELSP_1EEEEEENS4_6LayoutINS5_IJNSA_ILi2EEESB_SB_EEENS5_IJSB_NSA_ILi0EEESV_EEEEENS5_IJNS4_10UnderscoreESY_SY_EEEEENS4_13SM90_TMA_LOADENS4_14ComposedLayoutINS4_7SwizzleILi2ELi4ELi3EEENS4_18smem_ptr_flag_bitsILi8EEENSS_INS5_IJNSA_ILi8EEESG_EEENS5_IJSG_SB_EEEEEEEvNS4_8identityES11_S1B_vS1C_EENS_8epilogue10collective6detail29Sm90TmaWarpSpecializedAdapterINS1F_15DefaultEpilogueISI_SJ_SJ_NS1E_6thread17LinearCombinationISI_Li1EffLNS1J_9ScaleType4KindE0ELNS_15FloatRoundStyleE2ESI_EENS1_15EpilogueDefaultEEEEEvvEEEEvNT_6ParamsE)
        /*05f0*/ 	.short	0x0210
        /*05f2*/ 	.short	0x0470


	//----- nvinfo : EIATTR_SW_WAR
	.align		4
.L_36:
        /*05f4*/ 	.byte	0x04, 0x36
        /*05f6*/ 	.short	(.L_38 - .L_37)
.L_37:
        /*05f8*/ 	.word	0x00000008
.L_38:


//--------------------- .nv.callgraph             --------------------------
	.section	.nv.callgraph,"",@"SHT_CUDA_CALLGRAPH"
	.align	4
	.sectionentsize	8
	.align		4
        /*0000*/ 	.word	0x00000000
	.align		4
        /*0004*/ 	.word	0xffffffff
	.align		4
        /*0008*/ 	.word	0x00000000
	.align		4
        /*000c*/ 	.word	0xfffffffe
	.align		4
        /*0010*/ 	.word	0x00000000
	.align		4
        /*0014*/ 	.word	0xfffffffd
	.align		4
        /*0018*/ 	.word	0x00000000
	.align		4
        /*001c*/ 	.word	0xfffffffc


//--------------------- .nv.constant4             --------------------------
	.section	.nv.constant4,"a",@progbits
	.align	8
	.align		8
.nv.constant4:
        /*0000*/ 	.dword	_ZN40_INTERNAL_6366ec54_4_k_cu_f5a90b44_260924cuda3std3__45__cpo5beginE
	.align		8
        /*0008*/ 	.dword	_ZN40_INTERNAL_6366ec54_4_k_cu_f5a90b44_260924cuda3std3__45__cpo3endE
	.align		8
        /*0010*/ 	.dword	_ZN40_INTERNAL_6366ec54_4_k_cu_f5a90b44_260924cuda3std3__45__cpo6cbeginE
	.align		8
        /*0018*/ 	.dword	_ZN40_INTERNAL_6366ec54_4_k_cu_f5a90b44_260924cuda3std3__45__cpo4cendE
	.align		8
        /*0020*/ 	.dword	_ZN40_INTERNAL_6366ec54_4_k_cu_f5a90b44_260924cuda3std3__442_GLOBAL__N__6366ec54_4_k_cu_f5a90b44_260926ignoreE
	.align		8
        /*0028*/ 	.dword	_ZN40_INTERNAL_6366ec54_4_k_cu_f5a90b44_260924cuda3std3__419piecewise_constructE
	.align		8
        /*0030*/ 	.dword	_ZN40_INTERNAL_6366ec54_4_k_cu_f5a90b44_260924cuda3std3__48in_placeE
	.align		8
        /*0038*/ 	.dword	_ZN40_INTERNAL_6366ec54_4_k_cu_f5a90b44_260924cuda3std6ranges3__45__cpo4swapE
	.align		8
        /*0040*/ 	.dword	_ZN40_INTERNAL_6366ec54_4_k_cu_f5a90b44_260924cuda3std6ranges3__45__cpo9iter_moveE
	.align		8
        /*0048*/ 	.dword	_ZN40_INTERNAL_6366ec54_4_k_cu_f5a90b44_260924cute7productE
	.align		8
        /*0050*/ 	.dword	_ZN40_INTERNAL_6366ec54_4_k_cu_f5a90b44_260924cute1_E


//--------------------- .text._ZN7cutlass13device_kernelINS_4gemm6kernel13GemmUniversalIN4cute5tupleIJiiiiEEENS1_10collective13CollectiveMmaINS1_37MainloopSm90TmaGmmaWarpSpecializedFP8ILi18ENS5_IJNS4_1CILi1EEESB_SB_EEENS1_35KernelTmaWarpSpecializedCooperativeEEENS5_IJNSA_ILi128EEENSA_ILi64EEESG_EEENS_12float_e5m2_tENS5_IJlSB_lEEESI_SJ_NS4_8TiledMMAINS4_8MMA_AtomIJNS4_4SM904GMMA30MMA_64x64x32_F32E5M2E5M2_SS_TNILNSN_7ScaleInE1ELSP_1EEEEEENS4_6LayoutINS5_IJNSA_ILi2EEESB_SB_EEENS5_IJSB_NSA_ILi0EEESV_EEEEENS5_IJNS4_10UnderscoreESY_SY_EEEEENS4_13SM90_TMA_LOADENS4_14ComposedLayoutINS4_7SwizzleILi2ELi4ELi3EEENS4_18smem_ptr_flag_bitsILi8EEENSS_INS5_IJNSA_ILi8EEESG_EEENS5_IJSG_SB_EEEEEEEvNS4_8identityES11_S1B_vS1C_EENS_8epilogue10collective6detail29Sm90TmaWarpSpecializedAdapterINS1F_15DefaultEpilogueISI_SJ_SJ_NS1E_6thread17LinearCombinationISI_Li1EffLNS1J_9ScaleType4KindE0ELNS_15FloatRoundStyleE2ESI_EENS1_15EpilogueDefaultEEEEEvvEEEEvNT_6ParamsE --------------------------
	.section	.text._ZN7cutlass13device_kernelINS_4gemm6kernel13GemmUniversalIN4cute5tupleIJiiiiEEENS1_10collective13CollectiveMmaINS1_37MainloopSm90TmaGmmaWarpSpecializedFP8ILi18ENS5_IJNS4_1CILi1EEESB_SB_EEENS1_35KernelTmaWarpSpecializedCooperativeEEENS5_IJNSA_ILi128EEENSA_ILi64EEESG_EEENS_12float_e5m2_tENS5_IJlSB_lEEESI_SJ_NS4_8TiledMMAINS4_8MMA_AtomIJNS4_4SM904GMMA30MMA_64x64x32_F32E5M2E5M2_SS_TNILNSN_7ScaleInE1ELSP_1EEEEEENS4_6LayoutINS5_IJNSA_ILi2EEESB_SB_EEENS5_IJSB_NSA_ILi0EEESV_EEEEENS5_IJNS4_10UnderscoreESY_SY_EEEEENS4_13SM90_TMA_LOADENS4_14ComposedLayoutINS4_7SwizzleILi2ELi4ELi3EEENS4_18smem_ptr_flag_bitsILi8EEENSS_INS5_IJNSA_ILi8EEESG_EEENS5_IJSG_SB_EEEEEEEvNS4_8identityES11_S1B_vS1C_EENS_8epilogue10collective6detail29Sm90TmaWarpSpecializedAdapterINS1F_15DefaultEpilogueISI_SJ_SJ_NS1E_6thread17LinearCombinationISI_Li1EffLNS1J_9ScaleType4KindE0ELNS_15FloatRoundStyleE2ESI_EENS1_15EpilogueDefaultEEEEEvvEEEEvNT_6ParamsE,"ax",@progbits
	.align	128
.text._ZN7cutlass13device_kernelINS_4gemm6kernel13GemmUniversalIN4cute5tupleIJiiiiEEENS1_10collective13CollectiveMmaINS1_37MainloopSm90TmaGmmaWarpSpecializedFP8ILi18ENS5_IJNS4_1CILi1EEESB_SB_EEENS1_35KernelTmaWarpSpecializedCooperativeEEENS5_IJNSA_ILi128EEENSA_ILi64EEESG_EEENS_12float_e5m2_tENS5_IJlSB_lEEESI_SJ_NS4_8TiledMMAINS4_8MMA_AtomIJNS4_4SM904GMMA30MMA_64x64x32_F32E5M2E5M2_SS_TNILNSN_7ScaleInE1ELSP_1EEEEEENS4_6LayoutINS5_IJNSA_ILi2EEESB_SB_EEENS5_IJSB_NSA_ILi0EEESV_EEEEENS5_IJNS4_10UnderscoreESY_SY_EEEEENS4_13SM90_TMA_LOADENS4_14ComposedLayoutINS4_7SwizzleILi2ELi4ELi3EEENS4_18smem_ptr_flag_bitsILi8EEENSS_INS5_IJNSA_ILi8EEESG_EEENS5_IJSG_SB_EEEEEEEvNS4_8identityES11_S1B_vS1C_EENS_8epilogue10collective6detail29Sm90TmaWarpSpecializedAdapterINS1F_15DefaultEpilogueISI_SJ_SJ_NS1E_6thread17LinearCombinationISI_Li1EffLNS1J_9ScaleType4KindE0ELNS_15FloatRoundStyleE2ESI_EENS1_15EpilogueDefaultEEEEEvvEEEEvNT_6ParamsE:
        .type           _ZN7cutlass13device_kernelINS_4gemm6kernel13GemmUniversalIN4cute5tupleIJiiiiEEENS1_10collective13CollectiveMmaINS1_37MainloopSm90TmaGmmaWarpSpecializedFP8ILi18ENS5_IJNS4_1CILi1EEESB_SB_EEENS1_35KernelTmaWarpSpecializedCooperativeEEENS5_IJNSA_ILi128EEENSA_ILi64EEESG_EEENS_12float_e5m2_tENS5_IJlSB_lEEESI_SJ_NS4_8TiledMMAINS4_8MMA_AtomIJNS4_4SM904GMMA30MMA_64x64x32_F32E5M2E5M2_SS_TNILNSN_7ScaleInE1ELSP_1EEEEEENS4_6LayoutINS5_IJNSA_ILi2EEESB_SB_EEENS5_IJSB_NSA_ILi0EEESV_EEEEENS5_IJNS4_10UnderscoreESY_SY_EEEEENS4_13SM90_TMA_LOADENS4_14ComposedLayoutINS4_7SwizzleILi2ELi4ELi3EEENS4_18smem_ptr_flag_bitsILi8EEENSS_INS5_IJNSA_ILi8EEESG_EEENS5_IJSG_SB_EEEEEEEvNS4_8identityES11_S1B_vS1C_EENS_8epilogue10collective6detail29Sm90TmaWarpSpecializedAdapterINS1F_15DefaultEpilogueISI_SJ_SJ_NS1E_6thread17LinearCombinationISI_Li1EffLNS1J_9ScaleType4KindE0ELNS_15FloatRoundStyleE2ESI_EENS1_15EpilogueDefaultEEEEEvvEEEEvNT_6ParamsE,@function
        .size           _ZN7cutlass13device_kernelINS_4gemm6kernel13GemmUniversalIN4cute5tupleIJiiiiEEENS1_10collective13CollectiveMmaINS1_37MainloopSm90TmaGmmaWarpSpecializedFP8ILi18ENS5_IJNS4_1CILi1EEESB_SB_EEENS1_35KernelTmaWarpSpecializedCooperativeEEENS5_IJNSA_ILi128EEENSA_ILi64EEESG_EEENS_12float_e5m2_tENS5_IJlSB_lEEESI_SJ_NS4_8TiledMMAINS4_8MMA_AtomIJNS4_4SM904GMMA30MMA_64x64x32_F32E5M2E5M2_SS_TNILNSN_7ScaleInE1ELSP_1EEEEEENS4_6LayoutINS5_IJNSA_ILi2EEESB_SB_EEENS5_IJSB_NSA_ILi0EEESV_EEEEENS5_IJNS4_10UnderscoreESY_SY_EEEEENS4_13SM90_TMA_LOADENS4_14ComposedLayoutINS4_7SwizzleILi2ELi4ELi3EEENS4_18smem_ptr_flag_bitsILi8EEENSS_INS5_IJNSA_ILi8EEESG_EEENS5_IJSG_SB_EEEEEEEvNS4_8identityES11_S1B_vS1C_EENS_8epilogue10collective6detail29Sm90TmaWarpSpecializedAdapterINS1F_15DefaultEpilogueISI_SJ_SJ_NS1E_6thread17LinearCombinationISI_Li1EffLNS1J_9ScaleType4KindE0ELNS_15FloatRoundStyleE2ESI_EENS1_15EpilogueDefaultEEEEEvvEEEEvNT_6ParamsE,(.L_x_166 - _ZN7cutlass13device_kernelINS_4gemm6kernel13GemmUniversalIN4cute5tupleIJiiiiEEENS1_10collective13CollectiveMmaINS1_37MainloopSm90TmaGmmaWarpSpecializedFP8ILi18ENS5_IJNS4_1CILi1EEESB_SB_EEENS1_35KernelTmaWarpSpecializedCooperativeEEENS5_IJNSA_ILi128EEENSA_ILi64EEESG_EEENS_12float_e5m2_tENS5_IJlSB_lEEESI_SJ_NS4_8TiledMMAINS4_8MMA_AtomIJNS4_4SM904GMMA30MMA_64x64x32_F32E5M2E5M2_SS_TNILNSN_7ScaleInE1ELSP_1EEEEEENS4_6LayoutINS5_IJNSA_ILi2EEESB_SB_EEENS5_IJSB_NSA_ILi0EEESV_EEEEENS5_IJNS4_10UnderscoreESY_SY_EEEEENS4_13SM90_TMA_LOADENS4_14ComposedLayoutINS4_7SwizzleILi2ELi4ELi3EEENS4_18smem_ptr_flag_bitsILi8EEENSS_INS5_IJNSA_ILi8EEESG_EEENS5_IJSG_SB_EEEEEEEvNS4_8identityES11_S1B_vS1C_EENS_8epilogue10collective6detail29Sm90TmaWarpSpecializedAdapterINS1F_15DefaultEpilogueISI_SJ_SJ_NS1E_6thread17LinearCombinationISI_Li1EffLNS1J_9ScaleType4KindE0ELNS_15FloatRoundStyleE2ESI_EENS1_15EpilogueDefaultEEEEEvvEEEEvNT_6ParamsE)
        .other          _ZN7cutlass13device_kernelINS_4gemm6kernel13GemmUniversalIN4cute5tupleIJiiiiEEENS1_10collective13CollectiveMmaINS1_37MainloopSm90TmaGmmaWarpSpecializedFP8ILi18ENS5_IJNS4_1CILi1EEESB_SB_EEENS1_35KernelTmaWarpSpecializedCooperativeEEENS5_IJNSA_ILi128EEENSA_ILi64EEESG_EEENS_12float_e5m2_tENS5_IJlSB_lEEESI_SJ_NS4_8TiledMMAINS4_8MMA_AtomIJNS4_4SM904GMMA30MMA_64x64x32_F32E5M2E5M2_SS_TNILNSN_7ScaleInE1ELSP_1EEEEEENS4_6LayoutINS5_IJNSA_ILi2EEESB_SB_EEENS5_IJSB_NSA_ILi0EEESV_EEEEENS5_IJNS4_10UnderscoreESY_SY_EEEEENS4_13SM90_TMA_LOADENS4_14ComposedLayoutINS4_7SwizzleILi2ELi4ELi3EEENS4_18smem_ptr_flag_bitsILi8EEENSS_INS5_IJNSA_ILi8EEESG_EEENS5_IJSG_SB_EEEEEEEvNS4_8identityES11_S1B_vS1C_EENS_8epilogue10collective6detail29Sm90TmaWarpSpecializedAdapterINS1F_15DefaultEpilogueISI_SJ_SJ_NS1E_6thread17LinearCombinationISI_Li1EffLNS1J_9ScaleType4KindE0ELNS_15FloatRoundStyleE2ESI_EENS1_15EpilogueDefaultEEEEEvvEEEEvNT_6ParamsE,@"STO_CUDA_ENTRY STV_DEFAULT"
_ZN7cutlass13device_kernelINS_4gemm6kernel13GemmUniversalIN4cute5tupleIJiiiiEEENS1_10collective13CollectiveMmaINS1_37MainloopSm90TmaGmmaWarpSpecializedFP8ILi18ENS5_IJNS4_1CILi1EEESB_SB_EEENS1_35KernelTmaWarpSpecializedCooperativeEEENS5_IJNSA_ILi128EEENSA_ILi64EEESG_EEENS_12float_e5m2_tENS5_IJlSB_lEEESI_SJ_NS4_8TiledMMAINS4_8MMA_AtomIJNS4_4SM904GMMA30MMA_64x64x32_F32E5M2E5M2_SS_TNILNSN_7ScaleInE1ELSP_1EEEEEENS4_6LayoutINS5_IJNSA_ILi2EEESB_SB_EEENS5_IJSB_NSA_ILi0EEESV_EEEEENS5_IJNS4_10UnderscoreESY_SY_EEEEENS4_13SM90_TMA_LOADENS4_14ComposedLayoutINS4_7SwizzleILi2ELi4ELi3EEENS4_18smem_ptr_flag_bitsILi8EEENSS_INS5_IJNSA_ILi8EEESG_EEENS5_IJSG_SB_EEEEEEEvNS4_8identityES11_S1B_vS1C_EENS_8epilogue10collective6detail29Sm90TmaWarpSpecializedAdapterINS1F_15DefaultEpilogueISI_SJ_SJ_NS1E_6thread17LinearCombinationISI_Li1EffLNS1J_9ScaleType4KindE0ELNS_15FloatRoundStyleE2ESI_EENS1_15EpilogueDefaultEEEEEvvEEEEvNT_6ParamsE:
[----:B------:R-:W-:Y:S01]  /*0000*/  LDC R1, c[0x0][0x28] ;  /* 0x00000a00ff017b82 */ /* 0x000fe20000000800 */
[----:B------:R-:W0:Y:S01]  /*0010*/  S2R R2, SR_TID.X ;  /* 0x0000000000027919 */ /* 0x000e220000002100 */
[----:B------:R-:W-:Y:S01]  /*0020*/  ELECT P0, URZ, PT ;  /* 0x00000000003f782f */ /* 0x000fe20003800000 */
[----:B------:R-:W-:Y:S01]  /*0030*/  BSSY B0, `(.L_x_0) ;  /* 0x000000f000007945 */ /* 0x000fe20003800000 */
[--C-:B0-----:R-:W-:Y:S02]  /*0040*/  SHF.R.U32.HI R0, RZ, 0x5, R2.reuse ;  /* 0x00000005ff007819 */ /* 0x101fe40000011602 */
[----:B------:R-:W-:-:S03]  /*0050*/  SHF.R.U32.HI R4, RZ, 0x7, R2 ;  /* 0x00000007ff047819 */ /* 0x000fc60000011602 */
[----:B------:R-:W0:Y:S04]  /*0060*/  SHFL.IDX PT, R3, R0, RZ, 0x1f ;  /* 0x00001fff00037589 */ /* 0x000e2800000e0000 */
[----:B------:R1:W2:Y:S01]  /*0070*/  SHFL.IDX PT, R7, R4, RZ, 0x1f ;  /* 0x00001fff04077589 */ /* 0x0002a200000e0000 */
[----:B0-----:R-:W-:-:S13]  /*0080*/  ISETP.NE.OR P0, PT, R3, RZ, !P0 ;  /* 0x000000ff0300720c */ /* 0x001fda0004705670 */
[----:B-12---:R-:W-:Y:S05]  /*0090*/  @P0 BRA `(.L_x_1) ;  /* 0x0000000000200947 */ /* 0x006fea0003800000 */
[----:B------:R-:W-:Y:S02]  /*00a0*/  ULDC.64 UR4, c[0x0][0x198] ;  /* 0x0000660000047ab9 */ /* 0x000fe40000000a00 */
[----:B------:R-:W-:Y:S02]  /*00b0*/  UIADD3 UR6, UP0, UR4, 0xf0, URZ ;  /* 0x000000f004067890 */ /* 0x000fe4000ff1e03f */
[----:B------:R-:W-:Y:S02]  /*00c0*/  UIADD3 UR4, UP1, UR4, 0x1f0, URZ ;  /* 0x000001f004047890 */ /* 0x000fe4000ff3e03f */
[----:B------:R-:W-:Y:S02]  /*00d0*/  UIADD3.X UR7, URZ, UR5, URZ, UP0, !UPT ;  /* 0x000000053f077290 */ /* 0x000fe400087fe43f */
[----:B------:R-:W-:-:S07]  /*00e0*/  UIADD3.X UR5, URZ, UR5, URZ, UP1, !UPT ;  /* 0x000000053f057290 */ /* 0x000fce0008ffe43f */
[----:B------:R0:W-:Y:S02]  /*00f0*/  UTMACCTL.PF [UR6] ;  /* 0x00000000060079b9 */ /* 0x0001e40008040000 */
[----:B------:R0:W-:Y:S02]  /*0100*/  UTMACCTL.PF [UR4] ;  /* 0x00000000040079b9 */ /* 0x0001e40008040000 */
[----:B0-----:R-:W-:Y:S01]  /*0110*/  NOP ;  /* 0x0000000000007918 */ /* 0x001fe20000000000 */
.L_x_1:
[----:B------:R-:W-:Y:S05]  /*0120*/  BSYNC B0 ;  /* 0x0000000000007941 */ /* 0x000fea0003800000 */
.L_x_0:
[----:B------:R-:W0:Y:S02]  /*0130*/  SHFL.IDX PT, R4, R0, RZ, 0x1f ;  /* 0x00001fff00047589 */ /* 0x000e2400000e0000 */
[----:B0-----:R-:W-:-:S13]  /*0140*/  ISETP.NE.AND P0, PT, R4, RZ, PT ;  /* 0x000000ff0400720c */ /* 0x001fda0003f05270 */
[----:B------:R-:W-:Y:S05]  /*0150*/  @P0 BRA `(.L_x_2) ;  /* 0x0000000000d40947 */ /* 0x000fea0003800000 */
[----:B------:R-:W-:Y:S01]  /*0160*/  ELECT P0, URZ, PT ;  /* 0x00000000003f782f */ /* 0x000fe20003800000 */
[----:B------:R-:W-:-:S12]  /*0170*/  BSSY B0, `(.L_x_2) ;  /* 0x0000033000007945 */ /* 0x000fd80003800000 */
[----:B------:R-:W-:Y:S05]  /*0180*/  @!P0 BRA `(.L_x_3) ;  /* 0x0000000000c48947 */ /* 0x000fea0003800000 */
[----:B------:R-:W0:Y:S01]  /*0190*/  S2UR UR8, SR_CgaCtaId ;  /* 0x00000000000879c3 */ /* 0x000e220000008800 */
[----:B------:R-:W-:Y:S01]  /*01a0*/  UMOV UR4, 0x400 ;  /* 0x0000040000047882 */ /* 0x000fe20000000000 */
[----:B------:R-:W-:Y:S01]  /*01b0*/  UMOV UR5, 0x1 ;  /* 0x0000000100057882 */ /* 0x000fe20000000000 */
[----:B------:R-:W-:Y:S02]  /*01c0*/  UMOV UR6, 0x100 ;  /* 0x0000010000067882 */ /* 0x000fe40000000000 */
[----:B------:R-:W-:-:S04]  /*01d0*/  UIADD3 UR6, -UR6, 0x100000, URZ ;  /* 0x0010000006067890 */ /* 0x000fc8000fffe13f */
[----:B------:R-:W-:Y:S02]  /*01e0*/  USHF.L.U32 UR7, UR6, 0xb, URZ ;  /* 0x0000000b06077899 */ /* 0x000fe4000800063f */
[----:B------:R-:W-:Y:S02]  /*01f0*/  USHF.L.U32 UR6, UR6, 0x1, URZ ;  /* 0x0000000106067899 */ /* 0x000fe4000800063f */
[----:B0-----:R-:W-:Y:S02]  /*0200*/  ULEA UR8, UR8, UR4, 0x18 ;  /* 0x0000000408087291 */ /* 0x001fe4000f8ec03f */
[----:B------:R-:W-:-:S04]  /*0210*/  UIADD3 UR4, -UR5, 0x100000, URZ ;  /* 0x0010000005047890 */ /* 0x000fc8000fffe13f */
[----:B------:R-:W-:Y:S02]  /*0220*/  USHF.L.U32 UR5, UR4, 0xb, URZ ;  /* 0x0000000b04057899 */ /* 0x000fe4000800063f */
[----:B------:R-:W-:Y:S01]  /*0230*/  USHF.L.U32 UR4, UR4, 0x1, URZ ;  /* 0x0000000104047899 */ /* 0x000fe2000800063f */
[----:B------:R-:W0:Y:S11]  /*0240*/  FENCE.VIEW.ASYNC.S ;  /* 0x00000000000073c6 */ /* 0x000e360000000000 */
[----:B0-----:R0:W1:Y:S01]  /*0250*/  SYNCS.EXCH.64 URZ, [UR8], UR4 ;  /* 0x00000004083f75b2 */ /* 0x0010620008000100 */
[----:B------:R0:W2:Y:S01]  /*0260*/  SYNCS.EXCH.64 URZ, [UR8+0x90], UR6 ;  /* 0x00009006083f75b2 */ /* 0x0000a20008000100 */
[----:B------:R0:W3:Y:S01]  /*0270*/  SYNCS.EXCH.64 URZ, [UR8+0x8], UR4 ;  /* 0x00000804083f75b2 */ /* 0x0000e20008000100 */
[----:B------:R0:W4:Y:S01]  /*0280*/  SYNCS.EXCH.64 URZ, [UR8+0x98], UR6 ;  /* 0x00009806083f75b2 */ /* 0x0001220008000100 */
[----:B------:R0:W0:Y:S01]  /*0290*/  SYNCS.EXCH.64 URZ, [UR8+0x10], UR4 ;  /* 0x00001004083f75b2 */ /* 0x0000220008000100 */
        /* <DEDUP_REMOVED lines=31> */
[----:B-1234-:R-:W-:Y:S01]  /*0490*/  NOP ;  /* 0x0000000000007918 */ /* 0x01efe20000000000 */
.L_x_3:
[----:B0-----:R-:W-:Y:S05]  /*04a0*/  BSYNC B0 ;  /* 0x0000000000007941 */ /* 0x001fea0003800000 */
.L_x_2:
[----:B------:R-:W0:Y:S01]  /*04b0*/  SHFL.IDX PT, R0, R0, RZ, 0x1f ;  /* 0x00001fff00007589 */ /* 0x000e2200000e0000 */
[----:B------:R-:W1:Y:S01]  /*04c0*/  LDC R4, c[0x0][0x65c] ;  /* 0x00019700ff047b82 */ /* 0x000e620000000800 */
[----:B------:R-:W-:Y:S02]  /*04d0*/  ELECT P0, URZ, PT ;  /* 0x00000000003f782f */ /* 0x000fe40003800000 */
[----:B------:R-:W-:Y:S01]  /*04e0*/  ISETP.NE.AND P2, PT, R7, RZ, PT ;  /* 0x000000ff0700720c */ /* 0x000fe20003f45270 */
[----:B------:R-:W2:Y:S01]  /*04f0*/  S2R R8, SR_CTAID.Y ;  /* 0x0000000000087919 */ /* 0x000ea20000002600 */
[----:B------:R-:W-:Y:S01]  /*0500*/  UMOV UR4, 0x20 ;  /* 0x0000002000047882 */ /* 0x000fe20000000000 */
[----:B------:R-:W-:Y:S01]  /*0510*/  NOP ;  /* 0x0000000000007918 */ /* 0x000fe20000000000 */
[----:B------:R-:W-:Y:S01]  /*0520*/  NOP ;  /* 0x0000000000007918 */ /* 0x000fe20000000000 */
[----:B------:R-:W3:Y:S01]  /*0530*/  S2R R6, SR_CTAID.X ;  /* 0x0000000000067919 */ /* 0x000ee20000002500 */
[----:B0-----:R-:W-:-:S02]  /*0540*/  ISETP.NE.OR P0, PT, R0, RZ, !P0 ;  /* 0x000000ff0000720c */ /* 0x001fc40004705670 */
[----:B-1----:R-:W-:Y:S02]  /*0550*/  ISETP.NE.AND P4, PT, R4, 0x1, PT ;  /* 0x000000010400780c */ /* 0x002fe40003f85270 */
[----:B------:R-:W-:-:S04]  /*0560*/  SHF.R.S32.HI R4, RZ, 0x1f, R3 ;  /* 0x0000001fff047819 */ /* 0x000fc80000011403 */
[----:B------:R-:W-:-:S04]  /*0570*/  LEA.HI R4, R4, R3, RZ, 0x2 ;  /* 0x0000000304047211 */ /* 0x000fc800078f10ff */
[----:B------:R-:W-:Y:S01]  /*0580*/  LOP3.LUT R4, R4, 0xfffffffc, RZ, 0xc0, !PT ;  /* 0xfffffffc04047812 */ /* 0x000fe200078ec0ff */
[----:B------:R-:W-:Y:S01]  /*0590*/  VOTEU.ALL UP0, P0 ;  /* 0x00000000003f7886 */ /* 0x000fe20000000000 */
[----:B------:R-:W-:Y:S01]  /*05a0*/  VOTEU.ALL UP1, P0 ;  /* 0x00000000003f7886 */ /* 0x000fe20000020000 */
[----:B------:R-:W3:Y:S01]  /*05b0*/  @P4 LDC R9, c[0x0][0x10] ;  /* 0x00000400ff094b82 */ /* 0x000ee20000000800 */
[----:B------:R-:W-:Y:S02]  /*05c0*/  @P4 IMAD.MOV.U32 R5, RZ, RZ, RZ ;  /* 0x000000ffff054224 */ /* 0x000fe400078e00ff */
[----:B------:R-:W-:Y:S01]  /*05d0*/  IMAD.IADD R3, R3, 0x1, -R4 ;  /* 0x0000000103037824 */ /* 0x000fe200078e0a04 */
[----:B------:R-:W-:Y:S01]  /*05e0*/  @!UP0 UMOV UR6, 0x400 ;  /* 0x0000040000068882 */ /* 0x000fe20000000000 */
[----:B------:R-:W-:-:S04]  /*05f0*/  @!UP0 UIADD3 UR4, -UR4, 0x100000, URZ ;  /* 0x0010000004048890 */ /* 0x000fc8000fffe13f */
[----:B------:R-:W-:Y:S02]  /*0600*/  @!UP0 USHF.L.U32 UR5, UR4, 0xb, URZ ;  /* 0x0000000b04058899 */ /* 0x000fe4000800063f */
[----:B------:R-:W-:Y:S01]  /*0610*/  @!UP0 USHF.L.U32 UR4, UR4, 0x1, URZ ;  /* 0x0000000104048899 */ /* 0x000fe2000800063f */
[----:B--2---:R-:W-:Y:S01]  /*0620*/  @P4 IMAD.MOV.U32 R4, RZ, RZ, R8 ;  /* 0x000000ffff044224 */ /* 0x004fe200078e0008 */
[----:B------:R-:W0:Y:S01]  /*0630*/  @!UP0 S2UR UR7, SR_CgaCtaId ;  /* 0x00000000000789c3 */ /* 0x000e220000008800 */
[----:B------:R-:W-:-:S07]  /*0640*/  @P4 IMAD.MOV.U32 R13, RZ, RZ, RZ ;  /* 0x000000ffff0d4224 */ /* 0x000fce00078e00ff */
[----:B------:R-:W1:Y:S01]  /*0650*/  @!P4 LDC R11, c[0x0][0xc] ;  /* 0x00000300ff0bcb82 */ /* 0x000e620000000800 */
[----:B---3--:R-:W-:-:S04]  /*0660*/  @P4 IMAD.WIDE.U32 R4, R6, R9, R4 ;  /* 0x0000000906044225 */ /* 0x008fc800078e0004 */
[----:B------:R-:W-:Y:S02]  /*0670*/  VIADD R9, R7, 0xffffffff ;  /* 0xffffffff07097836 */ /* 0x000fe40000000000 */
[----:B------:R-:W-:Y:S01]  /*0680*/  @P4 IMAD.MOV.U32 R0, RZ, RZ, R4 ;  /* 0x000000ffff004224 */ /* 0x000fe200078e0004 */
[----:B0-----:R-:W-:Y:S02]  /*0690*/  @!UP0 ULEA UR6, UR7, UR6, 0x18 ;  /* 0x0000000607068291 */ /* 0x001fe4000f8ec03f */
[----:B------:R-:W-:Y:S01]  /*06a0*/  ISETP.GE.U32.AND P1, PT, R9, 0x2, PT ;  /* 0x000000020900780c */ /* 0x000fe20003f26070 */
[----:B------:R-:W-:Y:S01]  /*06b0*/  VOTEU.ALL UP0, P0 ;  /* 0x00000000003f7886 */ /* 0x000fe20000000000 */
[----:B------:R-:W-:Y:S01]  /*06c0*/  ISETP.NE.AND P0, PT, R3, 0x3, PT ;  /* 0x000000030300780c */ /* 0x000fe20003f05270 */
[----:B------:R-:W-:-:S03]  /*06d0*/  @P4 IMAD.IADD R5, R5, 0x1, R13 ;  /* 0x0000000105054824 */ /* 0x000fc600078e020d */
[----:B------:R-:W-:-:S04]  /*06e0*/  ISETP.EQ.OR P0, PT, R3, RZ, !P0 ;  /* 0x000000ff0300720c */ /* 0x000fc80004702670 */
[----:B------:R-:W-:Y:S01]  /*06f0*/  ISETP.EQ.AND P0, PT, R7, RZ, P0 ;  /* 0x000000ff0700720c */ /* 0x000fe20000702270 */
[----:B------:R-:W-:Y:S01]  /*0700*/  IMAD.MOV.U32 R7, RZ, RZ, RZ ;  /* 0x000000ffff077224 */ /* 0x000fe200078e00ff */
[----:B------:R-:W0:Y:S02]  /*0710*/  FENCE.VIEW.ASYNC.S ;  /* 0x00000000000073c6 */ /* 0x000e240000000000 */
[----:B0-----:R0:W2:Y:S01]  /*0720*/  @!UP0 SYNCS.EXCH.64 URZ, [UR6+0x130], UR4 ;  /* 0x00013004063f85b2 */ /* 0x0010a20008000100 */
[----:B------:R-:W-:Y:S01]  /*0730*/  SEL R4, RZ, 0x1, !P0 ;  /* 0x00000001ff047807 */ /* 0x000fe20004000000 */
[----:B-1----:R-:W-:-:S03]  /*0740*/  @!P4 IMAD.WIDE.U32 R10, R11, R8, R6 ;  /* 0x000000080b0ac225 */ /* 0x002fc600078e0006 */
[----:B------:R-:W-:Y:S01]  /*0750*/  SEL R4, R4, 0x2, P1 ;  /* 0x0000000204047807 */ /* 0x000fe20000800000 */
[----:B------:R-:W-:Y:S02]  /*0760*/  @!P4 IMAD.MOV.U32 R0, RZ, RZ, R10 ;  /* 0x000000ffff00c224 */ /* 0x000fe400078e000a */
[----:B------:R-:W-:Y:S01]  /*0770*/  @!P4 IMAD.MOV.U32 R5, RZ, RZ, R11 ;  /* 0x000000ffff05c224 */ /* 0x000fe200078e000b */
[----:B------:R0:W2:Y:S01]  /*0780*/  @!UP1 SYNCS.EXCH.64 URZ, [UR6+0x138], UR4 ;  /* 0x00013804063f95b2 */ /* 0x0000a20008000100 */
[----:B------:R-:W-:Y:S01]  /*0790*/  NOP ;  /* 0x0000000000007918 */ /* 0x000fe20000000000 */
[----:B--2---:R-:W-:Y:S06]  /*07a0*/  BAR.SYNC.DEFER_BLOCKING 0x0 ;  /* 0x0000000000007b1d */ /* 0x004fec0000010000 */
[----:B------:R-:W-:Y:S05]  /*07b0*/  @!P2 BRA `(.L_x_4) ;  /* 0x0000004c0020a947 */ /* 0x000fea0003800000 */
[----:B------:R-:W-:-:S13]  /*07c0*/  ISETP.GT.U32.AND P0, PT, R9, 0x1, PT ;  /* 0x000000010900780c */ /* 0x000fda0003f04070 */
[----:B0-----:R-:W-:Y:S05]  /*07d0*/  @P0 EXIT ;  /* 0x000000000000094d */ /* 0x001fea0003800000 */
[----:B------:R-:W-:Y:S01]  /*07e0*/  ULDC.64 UR4, c[0x0][0x650] ;  /* 0x0001940000047ab9 */ /* 0x000fe20000000a00 */
[----:B------:R-:W-:Y:S01]  /*07f0*/  PRMT R9, RZ, 0x7610, R9 ;  /* 0x00007610ff097816 */ /* 0x000fe20000000009 */
[----:B------:R-:W-:Y:S01]  /*0800*/  IMAD.MOV.U32 R16, RZ, RZ, -0x1 ;  /* 0xffffffffff107424 */ /* 0x000fe200078e00ff */
[----:B------:R-:W-:Y:S01]  /*0810*/  ISETP.GE.U32.AND P0, PT, R0, UR4, PT ;  /* 0x0000000400007c0c */ /* 0x000fe2000bf06070 */
[----:B------:R-:W-:Y:S02]  /*0820*/  IMAD.MOV.U32 R12, RZ, RZ, -0x1 ;  /* 0xffffffffff0c7424 */ /* 0x000fe400078e00ff */
[----:B------:R-:W-:Y:S01]  /*0830*/  IMAD.MOV.U32 R69, RZ, RZ, -0x1 ;  /* 0xffffffffff457424 */ /* 0x000fe200078e00ff */
[----:B------:R-:W-:-:S13]  /*0840*/  ISETP.GE.U32.AND.EX P0, PT, R5, UR5, PT, P0 ;  /* 0x0000000505007c0c */ /* 0x000fda000bf06100 */
[----:B------:R-:W-:Y:S05]  /*0850*/  @P0 BRA `(.L_x_5) ;  /* 0x0000000400600947 */ /* 0x000fea0003800000 */
[----:B------:R-:W0:Y:S01]  /*0860*/  LDC.64 R16, c[0x0][0x628] ;  /* 0x00018a00ff107b82 */ /* 0x000e220000000a00 */
[----:B------:R-:W-:Y:S02]  /*0870*/  IMAD.MOV.U32 R10, RZ, RZ, R0 ;  /* 0x000000ffff0a7224 */ /* 0x000fe400078e0000 */
[----:B------:R-:W-:-:S05]  /*0880*/  IMAD.MOV.U32 R11, RZ, RZ, R5 ;  /* 0x000000ffff0b7224 */ /* 0x000fca00078e0005 */
[----:B------:R-:W1:Y:S08]  /*0890*/  LDC R18, c[0x0][0x630] ;  /* 0x00018c00ff127b82 */ /* 0x000e700000000800 */
[----:B------:R-:W2:Y:S01]  /*08a0*/  LDC.64 R20, c[0x0][0x620] ;  /* 0x00018800ff147b82 */ /* 0x000ea20000000a00 */
[----:B0-----:R-:W-:-:S04]  /*08b0*/  ISETP.NE.U32.AND P0, PT, R16, RZ, PT ;  /* 0x000000ff1000720c */ /* 0x001fc80003f05070 */
[----:B------:R-:W-:-:S13]  /*08c0*/  ISETP.NE.AND.EX P0, PT, R17, RZ, PT, P0 ;  /* 0x000000ff1100720c */ /* 0x000fda0003f05300 */
[----:B-12---:R-:W-:Y:S05]  /*08d0*/  @!P0 BRA `(.L_x_6) ;  /* 0x0000000000288947 */ /* 0x006fea0003800000 */
[----:B------:R-:W0:Y:S02]  /*08e0*/  LDC R3, c[0x0][0x634] ;  /* 0x00018d00ff037b82 */ /* 0x000e240000000800 */
[----:B0-----:R-:W-:-:S05]  /*08f0*/  IADD3 R3, P0, R0, R3, RZ ;  /* 0x0000000300037210 */ /* 0x001fca0007f1e0ff */
[----:B------:R-:W-:-:S04]  /*0900*/  IMAD.X R9, RZ, RZ, R5, P0 ;  /* 0x000000ffff097224 */ /* 0x000fc800000e0605 */
[----:B------:R-:W-:-:S04]  /*0910*/  IMAD.WIDE.U32 R10, R9, R16, RZ ;  /* 0x00000010090a7225 */ /* 0x000fc800078e00ff */
[----:B------:R-:W-:-:S04]  /*0920*/  IMAD.WIDE.U32 R12, P0, R3, R17, R10 ;  /* 0x00000011030c7225 */ /* 0x000fc8000780000a */
[----:B------:R-:W-:-:S04]  /*0930*/  IMAD.WIDE.U32 R10, R3, R16, RZ ;  /* 0x00000010030a7225 */ /* 0x000fc800078e00ff */
[----:B------:R-:W-:Y:S01]  /*0940*/  IMAD.X R15, RZ, RZ, RZ, P0 ;  /* 0x000000ffff0f7224 */ /* 0x000fe200000e06ff */
[----:B------:R-:W-:Y:S01]  /*0950*/  IADD3 RZ, P0, R11, R12, RZ ;  /* 0x0000000c0bff7210 */ /* 0x000fe20007f1e0ff */
[----:B------:R-:W-:-:S04]  /*0960*/  IMAD.MOV.U32 R14, RZ, RZ, R13 ;  /* 0x000000ffff0e7224 */ /* 0x000fc800078e000d */
[----:B------:R-:W-:-:S08]  /*0970*/  IMAD.WIDE.U32.X R10, R9, R17, R14, P0 ;  /* 0x00000011090a7225 */ /* 0x000fd000000e040e */
.L_x_6:
[-CC-:B------:R-:W-:Y:S01]  /*0980*/  SHF.R.U64 R69, R10, R18.reuse, R11.reuse ;  /* 0x000000120a457219 */ /* 0x180fe2000000120b */
[----:B------:R-:W0:Y:S01]  /*0990*/  LDC.64 R22, c[0x0][0x640] ;  /* 0x00019000ff167b82 */ /* 0x000e220000000a00 */
[----:B------:R-:W-:Y:S01]  /*09a0*/  SHF.R.U32.HI R7, RZ, R18, R11 ;  /* 0x00000012ff077219 */ /* 0x000fe2000001160b */
[----:B------:R-:W-:Y:S01]  /*09b0*/  ULDC UR4, c[0x0][0x150] ;  /* 0x0000540000047ab9 */ /* 0x000fe20000000800 */
[----:B------:R-:W-:Y:S01]  /*09c0*/  IADD3 R9, P0, RZ, -R69, RZ ;  /* 0x80000045ff097210 */ /* 0x000fe20007f1e0ff */
[----:B------:R-:W-:Y:S01]  /*09d0*/  IMAD.MOV.U32 R10, RZ, RZ, R0 ;  /* 0x000000ffff0a7224 */ /* 0x000fe200078e0000 */
[----:B------:R-:W-:Y:S01]  /*09e0*/  I2FP.F32.U32 R3, R6 ;  /* 0x0000000600037245 */ /* 0x000fe20000201000 */
[----:B------:R-:W-:Y:S02]  /*09f0*/  IMAD.MOV.U32 R11, RZ, RZ, R5 ;  /* 0x000000ffff0b7224 */ /* 0x000fe400078e0005 */
[----:B------:R-:W1:Y:S01]  /*0a00*/  LDC R14, c[0x0][0x618] ;  /* 0x00018600ff0e7b82 */ /* 0x000e620000000800 */
[----:B------:R-:W-:-:S02]  /*0a10*/  IMAD.X R13, RZ, RZ, ~R7, P0 ;  /* 0x000000ffff0d7224 */ /* 0x000fc400000e0e07 */
[----:B------:R-:W-:Y:S01]  /*0a20*/  FMUL R3, R3, UR4 ;  /* 0x0000000403037c20 */ /* 0x000fe20008400000 */
[----:B------:R-:W-:Y:S01]  /*0a30*/  IMAD.WIDE.U32 R10, R9, R20, R10 ;  /* 0x00000014090a7225 */ /* 0x000fe200078e000a */
[----:B------:R-:W-:-:S03]  /*0a40*/  ULDC UR4, c[0x0][0x154] ;  /* 0x0000550000047ab9 */ /* 0x000fc60000000800 */
[----:B------:R-:W-:Y:S01]  /*0a50*/  IMAD R12, R13, R20, RZ ;  /* 0x000000140d0c7224 */ /* 0x000fe200078e02ff */
[----:B------:R-:W2:Y:S01]  /*0a60*/  LDC R7, c[0x0][0x144] ;  /* 0x00005100ff077b82 */ /* 0x000ea20000000800 */
[----:B------:R-:W3:Y:S01]  /*0a70*/  F2I.U32.TRUNC.NTZ R3, R3 ;  /* 0x0000000300037305 */ /* 0x000ee2000020f000 */
[----:B------:R-:W-:Y:S02]  /*0a80*/  IMAD.MOV.U32 R13, RZ, RZ, -0x1 ;  /* 0xffffffffff0d7424 */ /* 0x000fe400078e00ff */
[----:B------:R-:W-:-:S04]  /*0a90*/  IMAD R9, R9, R21, R12 ;  /* 0x0000001509097224 */ /* 0x000fc800078e020c */
[----:B------:R-:W4:Y:S01]  /*0aa0*/  LDC R18, c[0x0][0x608] ;  /* 0x00018200ff127b82 */ /* 0x000f220000000800 */
[----:B------:R-:W-:Y:S01]  /*0ab0*/  IMAD.IADD R11, R11, 0x1, R9 ;  /* 0x000000010b0b7824 */ /* 0x000fe200078e0209 */
[----:B0-----:R-:W-:Y:S02]  /*0ac0*/  ISETP.NE.U32.AND P0, PT, R22, RZ, PT ;  /* 0x000000ff1600720c */ /* 0x001fe40003f05070 */
[----:B------:R-:W-:Y:S02]  /*0ad0*/  I2FP.F32.U32 R9, R8 ;  /* 0x0000000800097245 */ /* 0x000fe40000201000 */
[----:B------:R-:W-:Y:S02]  /*0ae0*/  ISETP.NE.AND.EX P0, PT, R23, RZ, PT, P0 ;  /* 0x000000ff1700720c */ /* 0x000fe40003f05300 */
[----:B------:R-:W0:Y:S01]  /*0af0*/  LDC R12, c[0x0][0x658] ;  /* 0x00019600ff0c7b82 */ /* 0x000e220000000800 */
[-C--:B-1----:R-:W-:Y:S01]  /*0b00*/  SHF.R.U64 R16, R10, R14.reuse, R11 ;  /* 0x0000000e0a107219 */ /* 0x082fe2000000120b */
[----:B---3--:R-:W-:Y:S01]  /*0b10*/  IMAD.MOV R10, RZ, RZ, -R3 ;  /* 0x000000ffff0a7224 */ /* 0x008fe200078e0a03 */
[----:B------:R-:W-:-:S05]  /*0b20*/  SHF.R.U32.HI R11, RZ, R14, R11 ;  /* 0x0000000eff0b7219 */ /* 0x000fca000001160b */
[----:B------:R-:W1:Y:S01]  /*0b30*/  LDC R17, c[0x0][0x148] ;  /* 0x00005200ff117b82 */ /* 0x000e620000000800 */
[----:B--2---:R-:W-:Y:S02]  /*0b40*/  IMAD R3, R7, R10, R6 ;  /* 0x0000000a07037224 */ /* 0x004fe400078e0206 */
[----:B------:R-:W-:-:S04]  /*0b50*/  FMUL R7, R9, UR4 ;  /* 0x0000000409077c20 */ /* 0x000fc80008400000 */
[----:B------:R2:W3:Y:S01]  /*0b60*/  F2I.U32.TRUNC.NTZ R15, R7 ;  /* 0x00000007000f7305 */ /* 0x0004e2000020f000 */
[----:B------:R-:W1:Y:S01]  /*0b70*/  LDC R21, c[0x0][0x600] ;  /* 0x00018000ff157b82 */ /* 0x000e620000000800 */
[-CC-:B----4-:R-:W-:Y:S02]  /*0b80*/  SHF.R.U64 R27, R16, R18.reuse, R11.reuse ;  /* 0x00000012101b7219 */ /* 0x190fe4000000120b */
[----:B------:R-:W-:Y:S01]  /*0b90*/  SHF.R.U32.HI R9, RZ, R18, R11 ;  /* 0x00000012ff097219 */ /* 0x000fe2000001160b */
[----:B------:R-:W-:-:S04]  /*0ba0*/  IMAD.MOV.U32 R11, RZ, RZ, 0x1 ;  /* 0x00000001ff0b7424 */ /* 0x000fc800078e00ff */
[----:B------:R-:W4:Y:S01]  /*0bb0*/  LDC R20, c[0x0][0x648] ;  /* 0x00019200ff147b82 */ /* 0x000f220000000800 */
[-C--:B0-----:R-:W-:Y:S02]  /*0bc0*/  SHF.L.U32 R6, R13, R12.reuse, RZ ;  /* 0x0000000c0d067219 */ /* 0x081fe400000006ff */
[-CC-:B------:R-:W-:Y:S02]  /*0bd0*/  SHF.R.U64 R18, R27, R12.reuse, R9.reuse ;  /* 0x0000000c1b127219 */ /* 0x180fe40000001209 */
[----:B------:R-:W-:Y:S02]  /*0be0*/  SHF.R.U32.HI R19, RZ, R12, R9 ;  /* 0x0000000cff137219 */ /* 0x000fe40000011609 */
[----:B------:R-:W-:Y:S01]  /*0bf0*/  LOP3.LUT R14, RZ, R6, RZ, 0x33, !PT ;  /* 0x00000006ff0e7212 */ /* 0x000fe200078e33ff */
[----:B------:R-:W0:Y:S01]  /*0c00*/  LDC R25, c[0x0][0x638] ;  /* 0x00018e00ff197b82 */ /* 0x000e220000000800 */
[----:B------:R-:W-:Y:S01]  /*0c10*/  SHF.L.U32 R9, R11, R12, RZ ;  /* 0x0000000c0b097219 */ /* 0x000fe200000006ff */
[----:B------:R-:W-:-:S02]  /*0c20*/  IMAD.MOV.U32 R6, RZ, RZ, R18 ;  /* 0x000000ffff067224 */ /* 0x000fc400078e0012 */
[----:B--2---:R-:W-:-:S04]  /*0c30*/  IMAD.MOV.U32 R7, RZ, RZ, R19 ;  /* 0x000000ffff077224 */ /* 0x004fc800078e0013 */
[----:B------:R-:W2:Y:S01]  /*0c40*/  LDC R24, c[0x0][0x610] ;  /* 0x00018400ff187b82 */ /* 0x000ea20000000800 */
[----:B---3--:R-:W-:Y:S05]  /*0c50*/  @!P0 BRA `(.L_x_7) ;  /* 0x0000000000288947 */ /* 0x008fea0003800000 */
[----:B------:R-:W3:Y:S02]  /*0c60*/  LDC R13, c[0x0][0x64c] ;  /* 0x00019300ff0d7b82 */ /* 0x000ee40000000800 */
[----:B---3--:R-:W-:-:S05]  /*0c70*/  IADD3 R13, P0, R18, R13, RZ ;  /* 0x0000000d120d7210 */ /* 0x008fca0007f1e0ff */
        /* <DEDUP_REMOVED lines=8> */
.L_x_7:
[----:B----4-:R-:W-:Y:S01]  /*0d00*/  SHF.R.U64 R6, R6, R20, R7 ;  /* 0x0000001406067219 */ /* 0x010fe20000001207 */
[----:B-1----:R-:W-:Y:S01]  /*0d10*/  VIADD R7, R21, 0xffffffff ;  /* 0xffffffff15077836 */ /* 0x002fe20000000000 */
[----:B------:R-:W-:Y:S01]  /*0d20*/  LOP3.LUT R14, R27, R14, RZ, 0xc0, !PT ;  /* 0x0000000e1b0e7212 */ /* 0x000fe200078ec0ff */
[----:B------:R-:W-:Y:S02]  /*0d30*/  IMAD.MOV R15, RZ, RZ, -R15 ;  /* 0x000000ffff0f7224 */ /* 0x000fe400078e0a0f */
[----:B------:R-:W-:Y:S01]  /*0d40*/  IMAD.MOV R10, RZ, RZ, -R6 ;  /* 0x000000ffff0a7224 */ /* 0x000fe200078e0a06 */
[----:B------:R-:W-:Y:S01]  /*0d50*/  LOP3.LUT R7, R16, R7, RZ, 0xc0, !PT ;  /* 0x0000000710077212 */ /* 0x000fe200078ec0ff */
[----:B------:R-:W-:Y:S02]  /*0d60*/  IMAD R14, R9, R6, R14 ;  /* 0x00000006090e7224 */ /* 0x000fe400078e020e */
[----:B------:R-:W-:Y:S02]  /*0d70*/  @P4 IMAD R3, R17, R15, R8 ;  /* 0x0000000f11034224 */ /* 0x000fe400078e0208 */
[----:B0-----:R-:W-:-:S02]  /*0d80*/  IMAD R6, R10, R25, R18 ;  /* 0x000000190a067224 */ /* 0x001fc400078e0212 */
[----:B--2---:R-:W-:Y:S02]  /*0d90*/  IMAD R3, R14, R24, R3 ;  /* 0x000000180e037224 */ /* 0x004fe400078e0203 */
[----:B------:R-:W-:Y:S02]  /*0da0*/  IMAD R6, R6, R21, R7 ;  /* 0x0000001506067224 */ /* 0x000fe400078e0207 */
[----:B------:R-:W-:-:S03]  /*0db0*/  IMAD.MOV.U32 R9, RZ, RZ, 0x1 ;  /* 0x00000001ff097424 */ /* 0x000fc600078e00ff */
[----:B------:R-:W-:Y:S02]  /*0dc0*/  SEL R12, R6, R3, !P4 ;  /* 0x00000003060c7207 */ /* 0x000fe40006000000 */
[----:B------:R-:W-:-:S07]  /*0dd0*/  SEL R16, R3, R6, !P4 ;  /* 0x0000000603107207 */ /* 0x000fce0006000000 */
.L_x_5:
[----:B------:R-:W-:-:S08]  /*0de0*/  NOP ;  /* 0x0000000000007918 */ /* 0x000fd00000000000 */
[----:B------:R-:W0:Y:S02]  /*0df0*/  USETMAXREG.TRY_ALLOC.CTAPOOL UP0, 0xe8 ;  /* 0x000000e8000079c8 */ /* 0x000e240008000600 */
[----:B0-----:R-:W-:-:S13]  /*0e00*/  PLOP3.LUT P0, PT, PT, PT, UP0, 0x80, 0x0 ;  /* 0x000000000000781c */ /* 0x001fda0003f0f008 */
[----:B------:R-:W-:Y:S05]  /*0e10*/  @!P0 BRA `(.L_x_5) ;  /* 0xfffffffc00f08947 */ /* 0x000fea000383ffff */
[----:B------:R-:W-:Y:S01]  /*0e20*/  ULDC.64 UR4, c[0x0][0x598] ;  /* 0x0001660000047ab9 */ /* 0x000fe20000000a00 */
[----:B------:R-:W-:Y:S01]  /*0e30*/  ULDC.64 UR16, c[0x0][0x208] ;  /* 0x0000820000107ab9 */ /* 0x000fe20000000a00 */
[----:B------:R-:W-:-:S04]  /*0e40*/  ISETP.NE.U32.AND P0, PT, RZ, UR4, PT ;  /* 0x00000004ff007c0c */ /* 0x000fc8000bf05070 */
[----:B------:R-:W-:-:S13]  /*0e50*/  ISETP.NE.AND.EX P0, PT, RZ, UR5, PT, P0 ;  /* 0x00000005ff007c0c */ /* 0x000fda000bf05300 */
[----:B------:R-:W-:Y:S05]  /*0e60*/  @!P0 BRA `(.L_x_8) ;  /* 0x00000000001c8947 */ /* 0x000fea0003800000 */
[----:B------:R-:W0:Y:S02]  /*0e70*/  LDC.64 R6, c[0x0][0x598] ;  /* 0x00016600ff067b82 */ /* 0x000e240000000a00 */
[----:B0-----:R-:W2:Y:S02]  /*0e80*/  LDG.E.64 R6, desc[UR16][R6.64] ;  /* 0x0000001006067981 */ /* 0x001ea4000c1e1b00 */
[----:B--2---:R-:W-:-:S04]  /*0e90*/  ISETP.NE.U32.AND P0, PT, R6, RZ, PT ;  /* 0x000000ff0600720c */ /* 0x004fc80003f05070 */
[----:B------:R-:W-:-:S13]  /*0ea0*/  ISETP.NE.AND.EX P0, PT, R7, RZ, PT, P0 ;  /* 0x000000ff0700720c */ /* 0x000fda0003f05300 */
[----:B------:R-:W-:Y:S05]  /*0eb0*/  @!P0 BRA `(.L_x_8) ;  /* 0x0000000000088947 */ /* 0x000fea0003800000 */
[----:B------:R0:W5:Y:S01]  /*0ec0*/  LD.E R3, desc[UR16][R6.64] ;  /* 0x0000001006037980 */ /* 0x000162000c101900 */
[----:B------:R-:W-:Y:S05]  /*0ed0*/  BRA `(.L_x_9) ;  /* 0x0000000000207947 */ /* 0x000fea0003800000 */
.L_x_8:
[----:B------:R-:W-:Y:S02]  /*0ee0*/  ULDC.64 UR4, c[0x0][0x588] ;  /* 0x0001620000047ab9 */ /* 0x000fe40000000a00 */
[----:B------:R-:W-:-:S04]  /*0ef0*/  ISETP.NE.U32.AND P0, PT, RZ, UR4, PT ;  /* 0x00000004ff007c0c */ /* 0x000fc8000bf05070 */
[----:B------:R-:W-:-:S13]  /*0f00*/  ISETP.NE.AND.EX P0, PT, RZ, UR5, PT, P0 ;  /* 0x00000005ff007c0c */ /* 0x000fda000bf05300 */
[----:B------:R-:W-:Y:S05]  /*0f10*/  @!P0 BRA `(.L_x_10) ;  /* 0x00000000000c8947 */ /* 0x000fea0003800000 */
[----:B------:R-:W0:Y:S02]  /*0f20*/  LDC.64 R6, c[0x0][0x588] ;  /* 0x00016200ff067b82 */ /* 0x000e240000000a00 */
[----:B0-----:R1:W5:Y:S01]  /*0f30*/  LDG.E R3, desc[UR16][R6.64] ;  /* 0x0000001006037981 */ /* 0x001362000c1e1900 */
[----:B------:R-:W-:Y:S05]  /*0f40*/  BRA `(.L_x_9) ;  /* 0x0000000000047947 */ /* 0x000fea0003800000 */
.L_x_10:
[----:B------:R-:W2:Y:S02]  /*0f50*/  LDC R3, c[0x0][0x580] ;  /* 0x00016000ff037b82 */ /* 0x000ea40000000800 */
.L_x_9:
[----:B------:R-:W-:Y:S02]  /*0f60*/  ULDC.64 UR4, c[0x0][0x5a0] ;  /* 0x0001680000047ab9 */ /* 0x000fe40000000a00 */
[----:B------:R-:W-:-:S04]  /*0f70*/  ISETP.NE.U32.AND P0, PT, RZ, UR4, PT ;  /* 0x00000004ff007c0c */ /* 0x000fc8000bf05070 */
[----:B------:R-:W-:-:S13]  /*0f80*/  ISETP.NE.AND.EX P0, PT, RZ, UR5, PT, P0 ;  /* 0x00000005ff007c0c */ /* 0x000fda000bf05300 */
[----:B------:R-:W-:Y:S05]  /*0f90*/  @!P0 BRA `(.L_x_11) ;  /* 0x00000000001c8947 */ /* 0x000fea0003800000 */
[----:B01----:R-:W0:Y:S02]  /*0fa0*/  LDC.64 R6, c[0x0][0x5a0] ;  /* 0x00016800ff067b82 */ /* 0x003e240000000a00 */
[----:B0-----:R-:W3:Y:S02]  /*0fb0*/  LDG.E.64 R6, desc[UR16][R6.64] ;  /* 0x0000001006067981 */ /* 0x001ee4000c1e1b00 */
[----:B---3--:R-:W-:-:S04]  /*0fc0*/  ISETP.NE.U32.AND P0, PT, R6, RZ, PT ;  /* 0x000000ff0600720c */ /* 0x008fc80003f05070 */
[----:B------:R-:W-:-:S13]  /*0fd0*/  ISETP.NE.AND.EX P0, PT, R7, RZ, PT, P0 ;  /* 0x000000ff0700720c */ /* 0x000fda0003f05300 */
[----:B------:R-:W-:Y:S05]  /*0fe0*/  @!P0 BRA `(.L_x_11) ;  /* 0x0000000000088947 */ /* 0x000fea0003800000 */
[----:B------:R0:W5:Y:S01]  /*0ff0*/  LD.E R10, desc[UR16][R6.64] ;  /* 0x00000010060a7980 */ /* 0x000162000c101900 */
[----:B------:R-:W-:Y:S05]  /*1000*/  BRA `(.L_x_12) ;  /* 0x0000000000207947 */ /* 0x000fea0003800000 */
.L_x_11:
[----:B------:R-:W-:Y:S02]  /*1010*/  ULDC.64 UR4, c[0x0][0x590] ;  /* 0x0001640000047ab9 */ /* 0x000fe40000000a00 */
[----:B------:R-:W-:-:S04]  /*1020*/  ISETP.NE.U32.AND P0, PT, RZ, UR4, PT ;  /* 0x00000004ff007c0c */ /* 0x000fc8000bf05070 */
[----:B------:R-:W-:-:S13]  /*1030*/  ISETP.NE.AND.EX P0, PT, RZ, UR5, PT, P0 ;  /* 0x00000005ff007c0c */ /* 0x000fda000bf05300 */
[----:B------:R-:W-:Y:S05]  /*1040*/  @!P0 BRA `(.L_x_13) ;  /* 0x00000000000c8947 */ /* 0x000fea0003800000 */
[----:B------:R-:W3:Y:S02]  /*1050*/  LDC.64 R10, c[0x0][0x590] ;  /* 0x00016400ff0a7b82 */ /* 0x000ee40000000a00 */
[----:B---3--:R3:W5:Y:S01]  /*1060*/  LDG.E R10, desc[UR16][R10.64] ;  /* 0x000000100a0a7981 */ /* 0x008762000c1e1900 */
[----:B------:R-:W-:Y:S05]  /*1070*/  BRA `(.L_x_12) ;  /* 0x0000000000047947 */ /* 0x000fea0003800000 */
.L_x_13:
[----:B------:R-:W4:Y:S02]  /*1080*/  LDC R10, c[0x0][0x584] ;  /* 0x00016100ff0a7b82 */ /* 0x000f240000000800 */
.L_x_12:
[----:B------:R-:W-:-:S13]  /*1090*/  LOP3.LUT P0, RZ, R9, 0xff, RZ, 0xc0, !PT ;  /* 0x000000ff09ff7812 */ /* 0x000fda000780c0ff */
[----:B------:R-:W-:Y:S05]  /*10a0*/  @!P0 EXIT ;  /* 0x000000000000894d */ /* 0x000fea0003800000 */
[----:B------:R-:W-:Y:S01]  /*10b0*/  ULDC UR4, c[0x0][0x28c] ;  /* 0x0000a30000047ab9 */ /* 0x000fe20000000800 */
[----:B------:R-:W-:Y:S01]  /*10c0*/  LOP3.LUT R80, R4, 0x1, RZ, 0xfc, !PT ;  /* 0x0000000104507812 */ /* 0x000fe200078efcff */
[----:B------:R-:W-:-:S04]  /*10d0*/  UIADD3 UR4, UR4, 0x3f, URZ ;  /* 0x0000003f04047890 */ /* 0x000fc8000fffe03f */
[----:B------:R-:W-:-:S04]  /*10e0*/  USHF.R.S32.HI UR5, URZ, 0x1f, UR4 ;  /* 0x0000001f3f057899 */ /* 0x000fc80008011404 */
[----:B------:R-:W-:-:S03]  /*10f0*/  ULEA.HI UR5, UR5, UR4, URZ, 0x6 ;  /* 0x0000000405057291 */ /* 0x000fc6000f8f303f */
[----:B------:R-:W-:Y:S01]  /*1100*/  UMOV UR4, URZ ;  /* 0x0000003f00047c82 */ /* 0x000fe20008000000 */
[----:B------:R-:W-:-:S03]  /*1110*/  USHF.R.S32.HI UR9, URZ, 0x6, UR5 ;  /* 0x000000063f097899 */ /* 0x000fc60008011405 */
[----:B------:R-:W-:-:S09]  /*1120*/  UMOV UR5, URZ ;  /* 0x0000003f00057c82 */ /* 0x000fd20008000000 */
.L_x_102:
[----:B01----:R-:W-:Y:S01]  /*1130*/  LOP3.LUT R6, R2, 0x80, RZ, 0xc0, !PT ;  /* 0x0000008002067812 */ /* 0x003fe200078ec0ff */
[----:B------:R-:W0:Y:S01]  /*1140*/  S2UR UR13, SR_CgaCtaId ;  /* 0x00000000000d79c3 */ /* 0x000e220000008800 */
[----:B------:R-:W-:Y:S01]  /*1150*/  UMOV UR12, 0x400 ;  /* 0x00000400000c7882 */ /* 0x000fe20000000000 */
[----:B------:R-:W-:Y:S01]  /*1160*/  UMOV UR6, URZ ;  /* 0x0000003f00067c82 */ /* 0x000fe20008000000 */
[----:B------:R-:W-:Y:S01]  /*1170*/  SHF.R.U32.HI R6, RZ, 0x7, R6 ;  /* 0x00000007ff067819 */ /* 0x000fe20000011606 */
[----:B------:R-:W-:Y:S01]  /*1180*/  UMOV UR7, URZ ;  /* 0x0000003f00077c82 */ /* 0x000fe20008000000 */
[----:B------:R-:W-:Y:S01]  /*1190*/  UMOV UR18, UR5 ;  /* 0x0000000500127c82 */ /* 0x000fe20008000000 */
[----:B------:R-:W-:Y:S01]  /*11a0*/  CS2R R14, SRZ ;  /* 0x00000000000e7805 */ /* 0x000fe2000001ff00 */
[----:B---3--:R-:W-:Y:S01]  /*11b0*/  IMAD.MOV.U32 R11, RZ, RZ, RZ ;  /* 0x000000ffff0b7224 */ /* 0x008fe200078e00ff */
[----:B------:R-:W1:Y:S01]  /*11c0*/  LDC R7, c[0x0][0x28c] ;  /* 0x0000a300ff077b82 */ /* 0x000e620000000800 */
[----:B------:R-:W3:Y:S01]  /*11d0*/  SHFL.IDX PT, R6, R6, RZ, 0x1f ;  /* 0x00001fff06067589 */ /* 0x000ee200000e0000 */
[----:B------:R-:W-:-:S02]  /*11e0*/  CS2R R18, SRZ ;  /* 0x0000000000127805 */ /* 0x000fc4000001ff00 */
[----:B------:R-:W-:Y:S02]  /*11f0*/  CS2R R20, SRZ ;  /* 0x0000000000147805 */ /* 0x000fe4000001ff00 */
[----:B------:R-:W-:Y:S02]  /*1200*/  CS2R R22, SRZ ;  /* 0x0000000000167805 */ /* 0x000fe4000001ff00 */
[----:B------:R-:W-:Y:S02]  /*1210*/  CS2R R56, SRZ ;  /* 0x0000000000387805 */ /* 0x000fe4000001ff00 */
[----:B------:R-:W-:Y:S02]  /*1220*/  CS2R R58, SRZ ;  /* 0x00000000003a7805 */ /* 0x000fe4000001ff00 */
[----:B------:R-:W-:Y:S02]  /*1230*/  CS2R R60, SRZ ;  /* 0x00000000003c7805 */ /* 0x000fe4000001ff00 */
[----:B------:R-:W-:-:S02]  /*1240*/  CS2R R62, SRZ ;  /* 0x00000000003e7805 */ /* 0x000fc4000001ff00 */
[----:B------:R-:W-:Y:S02]  /*1250*/  CS2R R64, SRZ ;  /* 0x0000000000407805 */ /* 0x000fe4000001ff00 */
[----:B------:R-:W-:Y:S01]  /*1260*/  CS2R R66, SRZ ;  /* 0x0000000000427805 */ /* 0x000fe2000001ff00 */
[----:B------:R-:W-:Y:S01]  /*1270*/  IMAD.MOV.U32 R68, RZ, RZ, RZ ;  /* 0x000000ffff447224 */ /* 0x000fe200078e00ff */
[----:B------:R-:W-:Y:S02]  /*1280*/  CS2R R70, SRZ ;  /* 0x0000000000467805 */ /* 0x000fe4000001ff00 */
[----:B------:R-:W-:Y:S02]  /*1290*/  CS2R R72, SRZ ;  /* 0x0000000000487805 */ /* 0x000fe4000001ff00 */
[----:B------:R-:W-:Y:S02]  /*12a0*/  CS2R R74, SRZ ;  /* 0x00000000004a7805 */ /* 0x000fe4000001ff00 */
[----:B------:R-:W-:-:S02]  /*12b0*/  CS2R R76, SRZ ;  /* 0x00000000004c7805 */ /* 0x000fc4000001ff00 */
[----:B------:R-:W-:Y:S01]  /*12c0*/  CS2R R78, SRZ ;  /* 0x00000000004e7805 */ /* 0x000fe2000001ff00 */
[----:B------:R-:W-:Y:S01]  /*12d0*/  IMAD.U32 R9, RZ, RZ, UR4 ;  /* 0x00000004ff097e24 */ /* 0x000fe2000f8e00ff */
[----:B------:R-:W-:Y:S02]  /*12e0*/  CS2R R24, SRZ ;  /* 0x0000000000187805 */ /* 0x000fe4000001ff00 */
[----:B------:R-:W-:Y:S02]  /*12f0*/  CS2R R26, SRZ ;  /* 0x00000000001a7805 */ /* 0x000fe4000001ff00 */
[----:B------:R-:W-:Y:S02]  /*1300*/  CS2R R28, SRZ ;  /* 0x00000000001c7805 */ /* 0x000fe4000001ff00 */
[----:B------:R-:W-:Y:S02]  /*1310*/  CS2R R30, SRZ ;  /* 0x00000000001e7805 */ /* 0x000fe4000001ff00 */
[----:B------:R-:W-:-:S02]  /*1320*/  CS2R R32, SRZ ;  /* 0x0000000000207805 */ /* 0x000fc4000001ff00 */
[----:B------:R-:W-:Y:S02]  /*1330*/  CS2R R34, SRZ ;  /* 0x0000000000227805 */ /* 0x000fe4000001ff00 */
[----:B-1----:R-:W-:Y:S02]  /*1340*/  ISETP.GE.AND P0, PT, R7, 0x1, PT ;  /* 0x000000010700780c */ /* 0x002fe40003f06270 */
[----:B------:R-:W-:Y:S02]  /*1350*/  CS2R R36, SRZ ;  /* 0x0000000000247805 */ /* 0x000fe4000001ff00 */
[----:B---3--:R-:W-:Y:S02]  /*1360*/  R2UR UR8, R6 ;  /* 0x00000000060872ca */ /* 0x008fe400000e0000 */
[----:B------:R-:W-:Y:S02]  /*1370*/  CS2R R38, SRZ ;  /* 0x0000000000267805 */ /* 0x000fe4000001ff00 */
[----:B------:R-:W-:-:S02]  /*1380*/  CS2R R40, SRZ ;  /* 0x0000000000287805 */ /* 0x000fc4000001ff00 */
[----:B------:R-:W-:Y:S02]  /*1390*/  CS2R R42, SRZ ;  /* 0x00000000002a7805 */ /* 0x000fe4000001ff00 */
[----:B------:R-:W-:Y:S02]  /*13a0*/  CS2R R44, SRZ ;  /* 0x00000000002c7805 */ /* 0x000fe4000001ff00 */
[----:B------:R-:W-:Y:S02]  /*13b0*/  CS2R R46, SRZ ;  /* 0x00000000002e7805 */ /* 0x000fe4000001ff00 */
[----:B------:R-:W-:Y:S02]  /*13c0*/  CS2R R48, SRZ ;  /* 0x0000000000307805 */ /* 0x000fe4000001ff00 */
[----:B------:R-:W-:Y:S02]  /*13d0*/  CS2R R50, SRZ ;  /* 0x0000000000327805 */ /* 0x000fe4000001ff00 */
[----:B------:R-:W-:-:S02]  /*13e0*/  CS2R R52, SRZ ;  /* 0x0000000000347805 */ /* 0x000fc4000001ff00 */
[----:B------:R-:W-:Y:S01]  /*13f0*/  CS2R R54, SRZ ;  /* 0x0000000000367805 */ /* 0x000fe2000001ff00 */
[----:B------:R-:W-:-:S04]  /*1400*/  ULEA.HI UR10, UR8, UR8, URZ, 0x1 ;  /* 0x00000008080a7291 */ /* 0x000fc8000f8f083f */
[----:B------:R-:W-:Y:S02]  /*1410*/  ULOP3.LUT UR11, UR10, 0xffffe, URZ, 0xc0, !UPT ;  /* 0x000ffffe0a0b7892 */ /* 0x000fe4000f8ec03f */
[----:B0-----:R-:W-:Y:S02]  /*1420*/  ULEA UR10, UR13, UR12, 0x18 ;  /* 0x0000000c0d0a7291 */ /* 0x001fe4000f8ec03f */
[----:B------:R-:W-:-:S03]  /*1430*/  UIADD3 UR11, UR8, -UR11, URZ ;  /* 0x8000000b080b7290 */ /* 0x000fc6000fffe03f */
[----:B------:R-:W-:Y:S01]  /*1440*/  UMOV UR8, URZ ;  /* 0x0000003f00087c82 */ /* 0x000fe20008000000 */
[----:B------:R-:W-:-:S04]  /*1450*/  ULEA UR11, UR11, UR10, 0xc ;  /* 0x0000000a0b0b7291 */ /* 0x000fc8000f8e603f */
[----:B------:R-:W-:-:S04]  /*1460*/  UIADD3 UR11, UR11, 0x200, URZ ;  /* 0x000002000b0b7890 */ /* 0x000fc8000fffe03f */
[----:B------:R-:W-:-:S04]  /*1470*/  USHF.R.U32.HI UR11, URZ, 0x4, UR11 ;  /* 0x000000043f0b7899 */ /* 0x000fc8000801160b */
[----:B------:R-:W-:Y:S01]  /*1480*/  ULOP3.LUT UR11, UR11, 0x3fff, URZ, 0xc0, !UPT ;  /* 0x00003fff0b0b7892 */ /* 0x000fe2000f8ec03f */
[----:B-----5:R-:W-:Y:S11]  /*1490*/  @!P0 BRA `(.L_x_14) ;  /* 0x0000000400708947 */ /* 0x020ff60003800000 */
[----:B------:R-:W-:-:S13]  /*14a0*/  ISETP.NE.AND P1, PT, R80, 0x3, PT ;  /* 0x000000035000780c */ /* 0x000fda0003f25270 */
[----:B------:R-:W-:Y:S05]  /*14b0*/  @!P1 BRA `(.L_x_15) ;  /* 0x0000000000049947 */ /* 0x000fea0003800000 */
[----:B------:R-:W-:Y:S01]  /*14c0*/  BPT.TRAP 0x1 ;  /* 0x000000040000795c */ /* 0x000fe20000300000 */
.L_x_15:
[----:B------:R-:W-:Y:S01]  /*14d0*/  ULEA UR6, UR5, UR10, 0x3 ;  /* 0x0000000a05067291 */ /* 0x000fe2000f8e183f */
[----:B------:R-:W-:-:S05]  /*14e0*/  IMAD.U32 R6, RZ, RZ, UR4 ;  /* 0x00000004ff067e24 */ /* 0x000fca000f8e00ff */
[----:B------:R-:W-:-:S04]  /*14f0*/  SHF.L.U32 R6, R6, 0x1f, RZ ;  /* 0x0000001f06067819 */ /* 0x000fc800000006ff */
[----:B------:R0:W1:Y:S01]  /*1500*/  SYNCS.PHASECHK.TRANS64.TRYWAIT P0, [UR6], R6 ;  /* 0x00000006ff0075a7 */ /* 0x0000620008000146 */
[----:B------:R-:W-:Y:S05]  /*1510*/  @!P1 BRA `(.L_x_16) ;  /* 0x0000000000049947 */ /* 0x000fea0003800000 */
[----:B------:R-:W-:Y:S01]  /*1520*/  BPT.TRAP 0x1 ;  /* 0x000000040000795c */ /* 0x000fe20000300000 */
.L_x_16:
[----:B-1----:R-:W-:Y:S05]  /*1530*/  @P0 BRA `(.L_x_17) ;  /* 0x0000000000080947 */ /* 0x002fea0003800000 */
[----:B------:R-:W1:Y:S02]  /*1540*/  SYNCS.PHASECHK.TRANS64.TRYWAIT P0, [UR6], R6 ;  /* 0x00000006ff0075a7 */ /* 0x000e640008000146 */
[----:B-1----:R-:W-:Y:S05]  /*1550*/  @!P0 BRA `(.L_x_18) ;  /* 0x0000005c00488947 */ /* 0x002fea0003800000 */
.L_x_17:
[----:B------:R-:W-:Y:S01]  /*1560*/  UIADD3 UR6, UR10, 0x24200, URZ ;  /* 0x000242000a067890 */ /* 0x000fe2000fffe03f */
[----:B------:R-:W-:Y:S01]  /*1570*/  WARPGROUP.ARRIVE ;  /* 0x00000000000079c5 */ /* 0x000fe20000000000 */
[----:B------:R-:W-:Y:S01]  /*1580*/  ULOP3.LUT UR12, UR11, 0x10000, URZ, 0xfc, !UPT ;  /* 0x000100000b0c7892 */ /* 0x000fe2000f8efc3f */
[----:B------:R-:W-:Y:S01]  /*1590*/  CS2R R14, SRZ ;  /* 0x00000000000e7805 */ /* 0x000fe2000001ff00 */
[----:B------:R-:W-:Y:S01]  /*15a0*/  USHF.R.U32.HI UR6, URZ, 0x4, UR6 ;  /* 0x000000043f067899 */ /* 0x000fe20008011606 */
[----:B------:R-:W-:Y:S01]  /*15b0*/  IMAD.MOV.U32 R11, RZ, RZ, RZ ;  /* 0x000000ffff0b7224 */ /* 0x000fe200078e00ff */
[----:B------:R-:W-:Y:S01]  /*15c0*/  ULEA UR12, UR5, UR12, 0x9 ;  /* 0x0000000c050c7291 */ /* 0x000fe2000f8e483f */
[----:B------:R-:W-:Y:S01]  /*15d0*/  CS2R R18, SRZ ;  /* 0x0000000000127805 */ /* 0x000fe2000001ff00 */
[----:B------:R-:W-:Y:S01]  /*15e0*/  ULOP3.LUT UR6, UR6, 0x3fff, URZ, 0xc0, !UPT ;  /* 0x00003fff06067892 */ /* 0x000fe2000f8ec03f */
[----:B------:R-:W-:Y:S01]  /*15f0*/  CS2R R20, SRZ ;  /* 0x0000000000147805 */ /* 0x000fe2000001ff00 */
[----:B------:R-:W-:Y:S01]  /*1600*/  UMOV UR13, 0x80000020 ;  /* 0x80000020000d7882 */ /* 0x000fe20000000000 */
[----:B------:R-:W-:Y:S01]  /*1610*/  UMOV UR15, 0x80000020 ;  /* 0x80000020000f7882 */ /* 0x000fe20000000000 */
[----:B------:R-:W-:Y:S01]  /*1620*/  ULOP3.LUT UR6, UR6, 0x10000, URZ, 0xfc, !UPT ;  /* 0x0001000006067892 */ /* 0x000fe2000f8efc3f */
[----:B------:R-:W-:Y:S01]  /*1630*/  CS2R R22, SRZ ;  /* 0x0000000000167805 */ /* 0x000fe2000001ff00 */
[----:B------:R-:W-:Y:S01]  /*1640*/  ULDC UR7, c[0x0][0x50c] ;  /* 0x0001430000077ab9 */ /* 0x000fe20000000800 */
[----:B------:R-:W-:Y:S01]  /*1650*/  CS2R R56, SRZ ;  /* 0x0000000000387805 */ /* 0x000fe2000001ff00 */
[----:B------:R-:W-:Y:S01]  /*1660*/  ULEA UR14, UR5, UR6, 0x8 ;  /* 0x00000006050e7291 */ /* 0x000fe2000f8e403f */
[----:B------:R-:W-:Y:S01]  /*1670*/  CS2R R58, SRZ ;  /* 0x00000000003a7805 */ /* 0x000fe2000001ff00 */
[----:B------:R-:W-:Y:S01]  /*1680*/  UISETP.NE.AND UP0, UPT, UR7, 0x2, UPT ;  /* 0x000000020700788c */ /* 0x000fe2000bf05270 */
[----:B------:R-:W-:Y:S01]  /*1690*/  CS2R R60, SRZ ;  /* 0x00000000003c7805 */ /* 0x000fe2000001ff00 */
[----:B------:R-:W-:Y:S01]  /*16a0*/  UMOV UR6, 0x2 ;  /* 0x0000000200067882 */ /* 0x000fe20000000000 */
[----:B------:R-:W-:Y:S01]  /*16b0*/  CS2R R62, SRZ ;  /* 0x00000000003e7805 */ /* 0x000fe2000001ff00 */
[----:B------:R-:W-:Y:S01]  /*16c0*/  USEL UR7, URZ, 0x1, UP0 ;  /* 0x000000013f077887 */ /* 0x000fe20008000000 */
[----:B------:R-:W-:-:S02]  /*16d0*/  CS2R R64, SRZ ;  /* 0x0000000000407805 */ /* 0x000fc4000001ff00 */
[----:B------:R-:W-:Y:S01]  /*16e0*/  CS2R R66, SRZ ;  /* 0x0000000000427805 */ /* 0x000fe2000001ff00 */
[----:B------:R-:W-:Y:S01]  /*16f0*/  QGMMA.64x64x32.F32.E5M2.E5M2 R24, gdesc[UR12], RZ, !UPT ;  /* 0x00e000000c1879f3 */ /* 0x000fe2000c7038ff */
[----:B------:R-:W-:Y:S01]  /*1700*/  UIADD3 UR12, UR12, 0x2, URZ ;  /* 0x000000020c0c7890 */ /* 0x000fe2000fffe03f */
[----:B------:R-:W-:Y:S01]  /*1710*/  IMAD.MOV.U32 R68, RZ, RZ, RZ ;  /* 0x000000ffff447224 */ /* 0x000fe200078e00ff */
[----:B------:R-:W-:Y:S01]  /*1720*/  ISETP.NE.AND P0, PT, RZ, UR7, PT ;  /* 0x00000007ff007c0c */ /* 0x000fe2000bf05270 */
[----:B------:R-:W-:Y:S01]  /*1730*/  UIADD3 UR14, UR14, 0x2, URZ ;  /* 0x000000020e0e7890 */ /* 0x000fe2000fffe03f */
[----:B------:R-:W-:Y:S01]  /*1740*/  CS2R R70, SRZ ;  /* 0x0000000000467805 */ /* 0x000fe2000001ff00 */
[----:B------:R-:W-:Y:S01]  /*1750*/  UMOV UR13, 0x80000020 ;  /* 0x80000020000d7882 */ /* 0x000fe20000000000 */
[----:B------:R-:W-:Y:S01]  /*1760*/  UMOV UR15, 0x80000020 ;  /* 0x80000020000f7882 */ /* 0x000fe20000000000 */
[----:B------:R-:W-:Y:S02]  /*1770*/  CS2R R72, SRZ ;  /* 0x0000000000487805 */ /* 0x000fe4000001ff00 */
[----:B------:R-:W-:-:S02]  /*1780*/  CS2R R74, SRZ ;  /* 0x00000000004a7805 */ /* 0x000fc4000001ff00 */
[----:B------:R-:W-:Y:S02]  /*1790*/  CS2R R76, SRZ ;  /* 0x00000000004c7805 */ /* 0x000fe4000001ff00 */
[----:B------:R-:W-:Y:S01]  /*17a0*/  CS2R R78, SRZ ;  /* 0x00000000004e7805 */ /* 0x000fe2000001ff00 */
[----:B------:R-:W-:Y:S01]  /*17b0*/  QGMMA.64x64x32.F32.E5M2.E5M2 R24, gdesc[UR12], R24, gsb0 ;  /* 0x00e000000c1879f3 */ /* 0x000fe20008003818 */
[----:B------:R-:W-:Y:S05]  /*17c0*/  @!P0 BRA `(.L_x_19) ;  /* 0x0000000000888947 */ /* 0x000fea0003800000 */
[----:B------:R-:W-:Y:S02]  /*17d0*/  WARPGROUP.DEPBAR.LE gsb0, 0x0 ;  /* 0x00008000000079c5 */ /* 0x000fe40000010000 */
[----:B------:R-:W-:-:S01]  /*17e0*/  FADD R79, RZ, R24 ;  /* 0x00000018ff4f7221 */ /* 0x000fc20000000000 */
[----:B------:R-:W-:Y:S01]  /*17f0*/  FADD R78, RZ, R25 ;  /* 0x00000019ff4e7221 */ /* 0x000fe20000000000 */
        /* <DEDUP_REMOVED lines=30> */
[----:B------:R-:W-:-:S06]  /*19e0*/  UMOV UR6, URZ ;  /* 0x0000003f00067c82 */ /* 0x000fcc0008000000 */
.L_x_19:
[----:B------:R-:W-:-:S04]  /*19f0*/  UIADD3 UR18, UR5, 0x1, URZ ;  /* 0x0000000105127890 */ /* 0x000fc8000fffe03f */
[----:B------:R-:W-:-:S04]  /*1a00*/  UISETP.NE.AND UP0, UPT, UR18, 0x12, UPT ;  /* 0x000000121200788c */ /* 0x000fc8000bf05270 */
[----:B------:R-:W-:Y:S02]  /*1a10*/  USEL UR8, URZ, 0x1, UP0 ;  /* 0x000000013f087887 */ /* 0x000fe40008000000 */
[----:B------:R-:W-:Y:S02]  /*1a20*/  USEL UR18, UR18, URZ, UP0 ;  /* 0x0000003f12127287 */ /* 0x000fe40008000000 */
[----:B------:R-:W-:-:S06]  /*1a30*/  ULOP3.LUT UR8, UR4, UR8, URZ, 0x3c, !UPT ;  /* 0x0000000804087292 */ /* 0x000fcc000f8e3c3f */
[----:B------:R-:W-:Y:S01]  /*1a40*/  IMAD.U32 R9, RZ, RZ, UR8 ;  /* 0x00000008ff097e24 */ /* 0x000fe2000f8e00ff */
[----:B------:R-:W-:-:S06]  /*1a50*/  UMOV UR8, 0x1 ;  /* 0x0000000100087882 */ /* 0x000fcc0000000000 */
.L_x_14:
[----:B------:R-:W-:-:S04]  /*1a60*/  UISETP.LT.AND UP0, UPT, UR9, 0x1, UPT ;  /* 0x000000010900788c */ /* 0x000fc8000bf01270 */
[----:B------:R-:W-:-:S04]  /*1a70*/  USEL UR12, UR9, 0x1, UP0 ;  /* 0x00000001090c7887 */ /* 0x000fc80008000000 */
[----:B------:R-:W-:-:S04]  /*1a80*/  UIADD3 UR12, UR9, -UR12, URZ ;  /* 0x8000000c090c7290 */ /* 0x000fc8000fffe03f */
[----:B------:R-:W-:-:S06]  /*1a90*/  UISETP.GE.AND UP0, UPT, UR12, 0x1, UPT ;  /* 0x000000010c00788c */ /* 0x000fcc000bf06270 */
[----:B------:R-:W-:-:S13]  /*1aa0*/  PLOP3.LUT P0, PT, PT, PT, UP0, 0x80, 0x0 ;  /* 0x000000000000781c */ /* 0x000fda0003f0f008 */
[----:B------:R-:W-:Y:S05]  /*1ab0*/  @!P0 BRA `(.L_x_20) ;  /* 0x0000000400848947 */ /* 0x000fea0003800000 */
[----:B01----:R-:W-:Y:S01]  /*1ac0*/  IMAD.U32 R6, RZ, RZ, UR12 ;  /* 0x0000000cff067e24 */ /* 0x003fe2000f8e00ff */
[----:B------:R-:W-:Y:S01]  /*1ad0*/  UMOV UR19, UR5 ;  /* 0x0000000500137c82 */ /* 0x000fe20008000000 */
[----:B------:R-:W-:-:S05]  /*1ae0*/  ULDC UR20, c[0x0][0x50c] ;  /* 0x0001430000147ab9 */ /* 0x000fca0000000800 */
.L_x_28:
[----:B------:R-:W-:-:S13]  /*1af0*/  ISETP.NE.AND P1, PT, R80, 0x3, PT ;  /* 0x000000035000780c */ /* 0x000fda0003f25270 */
[----:B01----:R-:W-:Y:S05]  /*1b00*/  @!P1 BRA `(.L_x_21) ;  /* 0x0000000000049947 */ /* 0x003fea0003800000 */
[----:B------:R-:W-:Y:S01]  /*1b10*/  BPT.TRAP 0x1 ;  /* 0x000000040000795c */ /* 0x000fe20000300000 */
.L_x_21:
[----:B------:R-:W0:Y:S01]  /*1b20*/  S2UR UR12, SR_CgaCtaId ;  /* 0x00000000000c79c3 */ /* 0x000e220000008800 */
[----:B------:R-:W-:Y:S01]  /*1b30*/  UMOV UR10, 0x400 ;  /* 0x00000400000a7882 */ /* 0x000fe20000000000 */
[----:B------:R-:W-:Y:S01]  /*1b40*/  SHF.L.U32 R7, R9, 0x1f, RZ ;  /* 0x0000001f09077819 */ /* 0x000fe200000006ff */
[----:B0-----:R-:W-:-:S04]  /*1b50*/  ULEA UR10, UR12, UR10, 0x18 ;  /* 0x0000000a0c0a7291 */ /* 0x001fc8000f8ec03f */
[----:B------:R-:W-:-:S09]  /*1b60*/  ULEA UR12, UR18, UR10, 0x3 ;  /* 0x0000000a120c7291 */ /* 0x000fd2000f8e183f */
[----:B------:R0:W1:Y:S01]  /*1b70*/  SYNCS.PHASECHK.TRANS64.TRYWAIT P0, [UR12], R7 ;  /* 0x00000007ff0075a7 */ /* 0x000062000800014c */
[----:B------:R-:W-:Y:S05]  /*1b80*/  @!P1 BRA `(.L_x_22) ;  /* 0x0000000000049947 */ /* 0x000fea0003800000 */
[----:B------:R-:W-:Y:S01]  /*1b90*/  BPT.TRAP 0x1 ;  /* 0x000000040000795c */ /* 0x000fe20000300000 */
.L_x_22:
[----:B-1----:R-:W-:Y:S05]  /*1ba0*/  @P0 BRA `(.L_x_23) ;  /* 0x0000000000080947 */ /* 0x002fea0003800000 */
[----:B------:R-:W1:Y:S02]  /*1bb0*/  SYNCS.PHASECHK.TRANS64.TRYWAIT P0, [UR12], R7 ;  /* 0x00000007ff0075a7 */ /* 0x000e64000800014c */
[----:B-1----:R-:W-:Y:S05]  /*1bc0*/  @!P0 BRA `(.L_x_24) ;  /* 0x0000005400c48947 */ /* 0x002fea0003800000 */
.L_x_23:
[----:B------:R-:W-:Y:S01]  /*1bd0*/  UIADD3 UR12, UR10, 0x24200, URZ ;  /* 0x000242000a0c7890 */ /* 0x000fe2000fffe03f */
[----:B------:R-:W-:Y:S01]  /*1be0*/  WARPGROUP.ARRIVE ;  /* 0x00000000000079c5 */ /* 0x000fe20000000000 */
[----:B------:R-:W-:Y:S02]  /*1bf0*/  UISETP.NE.AND UP0, UPT, UR7, URZ, UPT ;  /* 0x0000003f0700728c */ /* 0x000fe4000bf05270 */
[----:B------:R-:W-:Y:S02]  /*1c00*/  USHF.R.U32.HI UR12, URZ, 0x4, UR12 ;  /* 0x000000043f0c7899 */ /* 0x000fe4000801160c */
[----:B------:R-:W-:Y:S02]  /*1c10*/  USEL UR8, UR8, URZ, !UP0 ;  /* 0x0000003f08087287 */ /* 0x000fe4000c000000 */
[----:B------:R-:W-:Y:S02]  /*1c20*/  ULOP3.LUT UR7, UR12, 0x3fff, URZ, 0xc0, !UPT ;  /* 0x00003fff0c077892 */ /* 0x000fe4000f8ec03f */
[----:B------:R-:W-:-:S02]  /*1c30*/  ULOP3.LUT UR12, UR11, 0x10000, URZ, 0xfc, !UPT ;  /* 0x000100000b0c7892 */ /* 0x000fc4000f8efc3f */
[----:B------:R-:W-:Y:S02]  /*1c40*/  ULOP3.LUT UR7, UR7, 0x10000, URZ, 0xfc, !UPT ;  /* 0x0001000007077892 */ /* 0x000fe4000f8efc3f */
[----:B------:R-:W-:Y:S02]  /*1c50*/  UISETP.NE.U32.AND UP0, UPT, UR8, URZ, UPT ;  /* 0x0000003f0800728c */ /* 0x000fe4000bf05070 */
[----:B------:R-:W-:Y:S02]  /*1c60*/  ULEA UR12, UR18, UR12, 0x9 ;  /* 0x0000000c120c7291 */ /* 0x000fe4000f8e483f */
[----:B------:R-:W-:Y:S01]  /*1c70*/  ULEA UR14, UR18, UR7, 0x8 ;  /* 0x00000007120e7291 */ /* 0x000fe2000f8e403f */
[----:B------:R-:W-:Y:S01]  /*1c80*/  UMOV UR13, 0x80000020 ;  /* 0x80000020000d7882 */ /* 0x000fe20000000000 */
[----:B------:R-:W-:Y:S01]  /*1c90*/  UMOV UR15, 0x80000020 ;  /* 0x80000020000f7882 */ /* 0x000fe20000000000 */
[----:B------:R-:W-:-:S06]  /*1ca0*/  UIADD3 UR6, UR6, 0x2, URZ ;  /* 0x0000000206067890 */ /* 0x000fcc000fffe03f */
[----:B------:R-:W-:Y:S01]  /*1cb0*/  QGMMA.64x64x32.F32.E5M2.E5M2 R24, gdesc[UR12], R24, UP0 ;  /* 0x00e000000c1879f3 */ /* 0x000fe2000bf03818 */
[----:B------:R-:W-:Y:S02]  /*1cc0*/  UIADD3 UR12, UR12, 0x2, URZ ;  /* 0x000000020c0c7890 */ /* 0x000fe4000fffe03f */
[----:B------:R-:W-:Y:S01]  /*1cd0*/  UIADD3 UR14, UR14, 0x2, URZ ;  /* 0x000000020e0e7890 */ /* 0x000fe2000fffe03f */
[----:B------:R-:W-:Y:S01]  /*1ce0*/  UMOV UR13, 0x80000020 ;  /* 0x80000020000d7882 */ /* 0x000fe20000000000 */
[----:B------:R-:W-:Y:S01]  /*1cf0*/  UMOV UR15, 0x80000020 ;  /* 0x80000020000f7882 */ /* 0x000fe20000000000 */
[----:B------:R-:W-:-:S04]  /*1d00*/  UISETP.NE.AND UP0, UPT, UR6, UR20, UPT ;  /* 0x000000140600728c */ /* 0x000fc8000bf05270 */
[----:B------:R-:W-:-:S06]  /*1d10*/  USEL UR7, URZ, 0x1, UP0 ;  /* 0x000000013f077887 */ /* 0x000fcc0008000000 */
[----:B------:R-:W-:Y:S01]  /*1d20*/  ISETP.NE.AND P0, PT, RZ, UR7, PT ;  /* 0x00000007ff007c0c */ /* 0x000fe2000bf05270 */
[----:B------:R-:W-:Y:S03]  /*1d30*/  QGMMA.64x64x32.F32.E5M2.E5M2 R24, gdesc[UR12], R24, gsb0 ;  /* 0x00e000000c1879f3 */ /* 0x000fe60008003818 */
[----:B------:R-:W-:-:S09]  /*1d40*/  WARPGROUP.DEPBAR.LE gsb0, 0x1 ;  /* 0x00008000000079c5 */ /* 0x000fd20000010100 */
[----:B------:R-:W-:Y:S05]  /*1d50*/  @!P0 BRA `(.L_x_25) ;  /* 0x0000000000888947 */ /* 0x000fea0003800000 */
[----:B------:R-:W-:Y:S02]  /*1d60*/  WARPGROUP.DEPBAR.LE gsb0, 0x0 ;  /* 0x00008000000079c5 */ /* 0x000fe40000010000 */
[----:B------:R-:W-:-:S01]  /*1d70*/  FADD R79, R24, R79 ;  /* 0x0000004f184f7221 */ /* 0x000fc20000000000 */
[----:B------:R-:W-:Y:S01]  /*1d80*/  FADD R78, R25, R78 ;  /* 0x0000004e194e7221 */ /* 0x000fe20000000000 */
        /* <DEDUP_REMOVED lines=30> */
[----:B------:R-:W-:-:S06]  /*1f70*/  UMOV UR6, URZ ;  /* 0x0000003f00067c82 */ /* 0x000fcc0008000000 */
.L_x_25:
[----:B------:R-:W-:Y:S05]  /*1f80*/  @!P1 BRA `(.L_x_26) ;  /* 0x0000000000049947 */ /* 0x000fea0003800000 */
[----:B------:R-:W-:Y:S01]  /*1f90*/  BPT.TRAP 0x1 ;  /* 0x000000040000795c */ /* 0x000fe20000300000 */
.L_x_26:
[----:B------:R-:W-:Y:S01]  /*1fa0*/  ULEA UR8, UR19, UR10, 0x3 ;  /* 0x0000000a13087291 */ /* 0x000fe2000f8e183f */
[----:B------:R-:W-:-:S03]  /*1fb0*/  ISETP.GT.U32.AND P0, PT, R4, 0x1, PT ;  /* 0x000000010400780c */ /* 0x000fc60003f04070 */
[----:B------:R-:W-:-:S04]  /*1fc0*/  UIADD3 UR8, UR8, 0x90, URZ ;  /* 0x0000009008087890 */ /* 0x000fc8000fffe03f */
[----:B------:R-:W-:-:S09]  /*1fd0*/  UPRMT UR8, URZ, 0x654, UR8 ;  /* 0x000006543f087896 */ /* 0x000fd20008000008 */
[----:B------:R-:W-:Y:S01]  /*1fe0*/  SYNCS.ARRIVE.TRANS64.RED.A1T0 RZ, [UR8], RZ ;  /* 0x000000ffffff79a7 */ /* 0x000fe20008100408 */
[----:B------:R-:W-:Y:S05]  /*1ff0*/  @P0 BRA `(.L_x_27) ;  /* 0x0000000000040947 */ /* 0x000fea0003800000 */
[----:B------:R-:W-:Y:S01]  /*2000*/  BPT.TRAP 0x1 ;  /* 0x000000040000795c */ /* 0x000fe20000300000 */
.L_x_27:
[----:B------:R-:W-:Y:S01]  /*2010*/  UIADD3 UR18, UR18, 0x1, URZ ;  /* 0x0000000112127890 */ /* 0x000fe2000fffe03f */
[C---:B------:R-:W-:Y:S01]  /*2020*/  ISETP.GT.AND P0, PT, R6.reuse, 0x1, PT ;  /* 0x000000010600780c */ /* 0x040fe20003f04270 */
[----:B------:R-:W-:Y:S01]  /*2030*/  UIADD3 UR19, UR19, 0x1, URZ ;  /* 0x0000000113137890 */ /* 0x000fe2000fffe03f */
[----:B------:R-:W-:Y:S01]  /*2040*/  VIADD R6, R6, 0xffffffff ;  /* 0xffffffff06067836 */ /* 0x000fe20000000000 */
[----:B------:R-:W-:Y:S02]  /*2050*/  UISETP.NE.AND UP0, UPT, UR18, 0x12, UPT ;  /* 0x000000121200788c */ /* 0x000fe4000bf05270 */
[----:B------:R-:W-:Y:S02]  /*2060*/  UISETP.NE.AND UP1, UPT, UR19, 0x12, UPT ;  /* 0x000000121300788c */ /* 0x000fe4000bf25270 */
[----:B------:R-:W-:Y:S02]  /*2070*/  USEL UR8, URZ, 0x1, UP0 ;  /* 0x000000013f087887 */ /* 0x000fe40008000000 */
[----:B------:R-:W-:-:S02]  /*2080*/  USEL UR18, UR18, URZ, UP0 ;  /* 0x0000003f12127287 */ /* 0x000fc40008000000 */
[----:B------:R-:W-:Y:S02]  /*2090*/  USEL UR19, UR19, URZ, UP1 ;  /* 0x0000003f13137287 */ /* 0x000fe40008800000 */
[----:B------:R-:W-:Y:S01]  /*20a0*/  LOP3.LUT R9, R9, UR8, RZ, 0x3c, !PT ;  /* 0x0000000809097c12 */ /* 0x000fe2000f8e3cff */
[----:B------:R-:W-:Y:S01]  /*20b0*/  UMOV UR8, 0x1 ;  /* 0x0000000100087882 */ /* 0x000fe20000000000 */
[----:B------:R-:W-:Y:S08]  /*20c0*/  @P0 BRA `(.L_x_28) ;  /* 0xfffffff800880947 */ /* 0x000ff0000383ffff */
.L_x_20:
[----:B------:R-:W-:Y:S01]  /*20d0*/  UISETP.NE.AND UP0, UPT, UR6, URZ, UPT ;  /* 0x0000003f0600728c */ /* 0x000fe2000bf05270 */
[----:B01----:R-:W0:Y:S03]  /*20e0*/  LDC R6, c[0x0][0x28c] ;  /* 0x0000a300ff067b82 */ /* 0x003e260000000800 */
[----:B------:R-:W-:-:S06]  /*20f0*/  USEL UR6, URZ, 0x1, !UP0 ;  /* 0x000000013f067887 */ /* 0x000fcc000c000000 */
[----:B------:R-:W-:Y:S02]  /*2100*/  ISETP.NE.AND P0, PT, RZ, UR6, PT ;  /* 0x00000006ff007c0c */ /* 0x000fe4000bf05270 */
[----:B0-----:R-:W-:-:S11]  /*2110*/  ISETP.GE.AND P1, PT, R6, 0x1, PT ;  /* 0x000000010600780c */ /* 0x001fd60003f26270 */
[----:B------:R-:W-:Y:S05]  /*2120*/  @!P0 BRA `(.L_x_29) ;  /* 0x0000000000848947 */ /* 0x000fea0003800000 */
[----:B------:R-:W-:Y:S02]  /*2130*/  WARPGROUP.DEPBAR.LE gsb0, 0x0 ;  /* 0x00008000000079c5 */ /* 0x000fe40000010000 */
[----:B------:R-:W-:Y:S01]  /*2140*/  FADD R79, R24, R79 ;  /* 0x0000004f184f7221 */ /* 0x000fe20000000000 */
        /* <DEDUP_REMOVED lines=30> */
[----:B------:R-:W-:-:S07]  /*2330*/  FADD R14, R14, R55 ;  /* 0x000000370e0e7221 */ /* 0x000fce0000000000 */
.L_x_29:
[----:B------:R-:W-:Y:S02]  /*2340*/  WARPGROUP.DEPBAR.LE gsb0, 0x0 ;  /* 0x00008000000079c5 */ /* 0x000fe40000010000 */
[----:B------:R-:W-:Y:S05]  /*2350*/  @!P1 BRA `(.L_x_30) ;  /* 0x0000000000409947 */ /* 0x000fea0003800000 */
[----:B------:R-:W-:-:S13]  /*2360*/  ISETP.NE.AND P0, PT, R80, 0x3, PT ;  /* 0x000000035000780c */ /* 0x000fda0003f05270 */
[----:B------:R-:W-:Y:S05]  /*2370*/  @!P0 BRA `(.L_x_31) ;  /* 0x0000000000048947 */ /* 0x000fea0003800000 */
[----:B------:R-:W-:Y:S01]  /*2380*/  BPT.TRAP 0x1 ;  /* 0x000000040000795c */ /* 0x000fe20000300000 */
.L_x_31:
[----:B------:R-:W-:Y:S01]  /*2390*/  UISETP.LT.AND UP0, UPT, UR9, 0x1, UPT ;  /* 0x000000010900788c */ /* 0x000fe2000bf01270 */
[----:B------:R-:W-:-:S03]  /*23a0*/  ISETP.GT.U32.AND P0, PT, R4, 0x1, PT ;  /* 0x000000010400780c */ /* 0x000fc60003f04070 */
[----:B------:R-:W-:-:S04]  /*23b0*/  USEL UR8, UR9, 0x1, UP0 ;  /* 0x0000000109087887 */ /* 0x000fc80008000000 */
[----:B------:R-:W-:-:S04]  /*23c0*/  UIADD3 UR8, UR5, UR9, -UR8 ;  /* 0x0000000905087290 */ /* 0x000fc8000fffe808 */
[----:B------:R-:W-:-:S04]  /*23d0*/  UIMAD.WIDE.U32 UR6, UR8, 0x38e38e39, URZ ;  /* 0x38e38e39080678a5 */ /* 0x000fc8000f8e003f */
[----:B------:R-:W-:-:S04]  /*23e0*/  USHF.R.U32.HI UR6, URZ, 0x2, UR7 ;  /* 0x000000023f067899 */ /* 0x000fc80008011607 */
[----:B------:R-:W-:-:S04]  /*23f0*/  UIMAD UR8, UR6, -0x12, UR8 ;  /* 0xffffffee060878a4 */ /* 0x000fc8000f8e0208 */
[----:B------:R-:W-:-:S04]  /*2400*/  ULEA UR8, UR8, UR10, 0x3 ;  /* 0x0000000a08087291 */ /* 0x000fc8000f8e183f */
[----:B------:R-:W-:-:S04]  /*2410*/  UIADD3 UR8, UR8, 0x90, URZ ;  /* 0x0000009008087890 */ /* 0x000fc8000fffe03f */
[----:B------:R-:W-:-:S09]  /*2420*/  UPRMT UR8, URZ, 0x654, UR8 ;  /* 0x000006543f087896 */ /* 0x000fd20008000008 */
[----:B------:R-:W-:Y:S01]  /*2430*/  SYNCS.ARRIVE.TRANS64.RED.A1T0 RZ, [UR8], RZ ;  /* 0x000000ffffff79a7 */ /* 0x000fe20008100408 */
[----:B------:R-:W-:Y:S05]  /*2440*/  @P0 BRA `(.L_x_30) ;  /* 0x0000000000040947 */ /* 0x000fea0003800000 */
[----:B------:R-:W-:Y:S01]  /*2450*/  BPT.TRAP 0x1 ;  /* 0x000000040000795c */ /* 0x000fe20000300000 */
.L_x_30:
[----:B------:R-:W0:Y:S01]  /*2460*/  LDC R24, c[0x0][0x288] ;  /* 0x0000a200ff187b82 */ /* 0x000e220000000800 */
[--C-:B------:R-:W-:Y:S01]  /*2470*/  SHF.R.U32.HI R6, RZ, 0x2, R2.reuse ;  /* 0x00000002ff067819 */ /* 0x100fe20000011602 */
[----:B------:R-:W-:Y:S01]  /*2480*/  IMAD.SHL.U32 R17, R12, 0x40, RZ ;  /* 0x000000400c117824 */ /* 0x000fe200078e00ff */
[----:B------:R-:W-:Y:S01]  /*2490*/  SHF.R.U32.HI R9, RZ, 0x7, R2 ;  /* 0x00000007ff097819 */ /* 0x000fe20000011602 */
[----:B------:R-:W-:Y:S01]  /*24a0*/  UIADD3 UR5, UR9, UR5, URZ ;  /* 0x0000000509057290 */ /* 0x000fe2000fffe03f */
[----:B------:R-:W-:Y:S01]  /*24b0*/  LOP3.LUT R7, R6, 0x7, RZ, 0xc0, !PT ;  /* 0x0000000706077812 */ /* 0x000fe200078ec0ff */
[C---:B------:R-:W-:Y:S01]  /*24c0*/  IMAD.SHL.U32 R12, R2.reuse, 0x2, RZ ;  /* 0x00000002020c7824 */ /* 0x040fe200078e00ff */
[----:B------:R-:W-:Y:S01]  /*24d0*/  LOP3.LUT R6, R9, 0x1, RZ, 0xc0, !PT ;  /* 0x0000000109067812 */ /* 0x000fe200078ec0ff */
[----:B------:R-:W-:Y:S01]  /*24e0*/  UISETP.GT.U32.AND UP0, UPT, UR5, 0x11, UPT ;  /* 0x000000110500788c */ /* 0x000fe2000bf04070 */
[C---:B------:R-:W-:Y:S01]  /*24f0*/  LOP3.LUT R13, R2.reuse, 0x3, RZ, 0xc0, !PT ;  /* 0x00000003020d7812 */ /* 0x040fe200078ec0ff */
[----:B------:R-:W-:Y:S01]  /*2500*/  ULDC UR12, c[0x0][0x284] ;  /* 0x0000a100000c7ab9 */ /* 0x000fe20000000800 */
[----:B------:R-:W-:Y:S01]  /*2510*/  LOP3.LUT R8, R2, 0x60, RZ, 0xc0, !PT ;  /* 0x0000006002087812 */ /* 0x000fe200078ec0ff */
[----:B------:R-:W-:Y:S01]  /*2520*/  IMAD.SHL.U32 R26, R6, 0x40, RZ ;  /* 0x00000040061a7824 */ /* 0x000fe200078e00ff */
[----:B------:R-:W-:Y:S01]  /*2530*/  UISETP.LT.U32.AND UP0, UPT, UR9, 0x12, UP0 ;  /* 0x000000120900788c */ /* 0x000fe20008701070 */
[----:B------:R-:W-:Y:S01]  /*2540*/  SHF.R.S32.HI R32, RZ, 0x1f, R69 ;  /* 0x0000001fff207819 */ /* 0x000fe20000011445 */
[----:B------:R-:W-:Y:S01]  /*2550*/  UISETP.GE.U32.AND UP1, UPT, UR9, 0x12, UPT ;  /* 0x000000120900788c */ /* 0x000fe2000bf26070 */
[----:B------:R-:W-:Y:S01]  /*2560*/  SHF.R.U32.HI R8, RZ, 0x1, R8 ;  /* 0x00000001ff087819 */ /* 0x000fe20000011608 */
[----:B------:R-:W-:Y:S01]  /*2570*/  ULDC.64 UR10, c[0x0][0x5d0] ;  /* 0x00017400000a7ab9 */ /* 0x000fe20000000a00 */
[--C-:B------:R-:W-:Y:S01]  /*2580*/  LOP3.LUT R9, R26, 0x40, R7.reuse, 0xe2, !PT ;  /* 0x000000401a097812 */ /* 0x100fe200078ee207 */
[----:B------:R-:W-:Y:S01]  /*2590*/  UIMAD.WIDE.U32 UR6, UR5, 0x38e38e39, URZ ;  /* 0x38e38e39050678a5 */ /* 0x000fe2000f8e003f */
[----:B------:R-:W-:Y:S01]  /*25a0*/  IADD3 R25, RZ, -R8, -R7 ;  /* 0x80000008ff197210 */ /* 0x000fe20007ffe807 */
[----:B------:R-:W-:Y:S01]  /*25b0*/  USEL UR8, URZ, 0x1, !UP0 ;  /* 0x000000013f087887 */ /* 0x000fe2000c000000 */
[----:B------:R-:W-:Y:S01]  /*25c0*/  LOP3.LUT R12, R17, 0x6, R12, 0xf8, !PT ;  /* 0x00000006110c7812 */ /* 0x000fe200078ef80c */
[----:B------:R-:W-:Y:S01]  /*25d0*/  USHF.R.U32.HI UR6, URZ, 0x2, UR7 ;  /* 0x000000023f067899 */ /* 0x000fe20008011607 */
[----:B0-----:R-:W-:Y:S01]  /*25e0*/  IMAD R26, R13, -0x2, R24 ;  /* 0xfffffffe0d1a7824 */ /* 0x001fe200078e0218 */
[----:B------:R-:W-:Y:S01]  /*25f0*/  ISETP.GE.AND P0, PT, R17, R24, PT ;  /* 0x000000181100720c */ /* 0x000fe20003f06270 */
[----:B------:R-:W-:Y:S01]  /*2600*/  IMAD.SHL.U32 R24, R16, 0x80, RZ ;  /* 0x0000008010187824 */ /* 0x000fe200078e00ff */
[----:B------:R-:W-:Y:S01]  /*2610*/  SHF.R.S32.HI R13, RZ, 0x1f, R12 ;  /* 0x0000001fff0d7819 */ /* 0x000fe2000001140c */
[----:B------:R-:W-:Y:S01]  /*2620*/  IMAD R25, R6, -0x40, R25 ;  /* 0xffffffc006197824 */ /* 0x000fe200078e0219 */
[----:B------:R-:W-:Y:S01]  /*2630*/  ULOP3.LUT UR4, UR4, UR8, URZ, 0x3c, !UPT ;  /* 0x0000000804047292 */ /* 0x000fe2000f8e3c3f */
[----:B------:R-:W-:Y:S01]  /*2640*/  IMAD R6, R32, UR10, RZ ;  /* 0x0000000a20067c24 */ /* 0x000fe2000f8e02ff */
[----:B------:R-:W-:Y:S01]  /*2650*/  ISETP.GE.OR P0, PT, R24, UR12, P0 ;  /* 0x0000000c18007c0c */ /* 0x000fe20008706670 */
[----:B------:R-:W-:Y:S01]  /*2660*/  IMAD.WIDE R28, R16, 0x80, RZ ;  /* 0x00000080101c7825 */ /* 0x000fe200078e02ff */
[----:B------:R-:W-:Y:S01]  /*2670*/  UIMAD UR5, UR6, -0x12, UR5 ;  /* 0xffffffee060578a4 */ /* 0x000fe2000f8e0205 */
[----:B------:R-:W-:Y:S01]  /*2680*/  IADD3 R25, -R24, UR12, R25 ;  /* 0x0000000c18197c10 */ /* 0x000fe2000fffe119 */
[----:B------:R-:W-:Y:S01]  /*2690*/  @UP1 ULOP3.LUT UR4, UR4, 0x1, UR6, 0x78, !UPT ;  /* 0x0000000104041892 */ /* 0x000fe2000f8e7806 */
[C---:B------:R-:W-:Y:S01]  /*26a0*/  IMAD R27, R69.reuse, UR11, R6 ;  /* 0x0000000b451b7c24 */ /* 0x040fe2000f8e0206 */
[----:B------:R-:W-:Y:S01]  /*26b0*/  LOP3.LUT R33, R28, R9, R8, 0xfe, !PT ;  /* 0x000000091c217212 */ /* 0x000fe200078efe08 */
[----:B------:R-:W-:-:S04]  /*26c0*/  IMAD.WIDE.U32 R6, R69, UR10, R12 ;  /* 0x0000000a45067c25 */ /* 0x000fc8000f8e000c */
[----:B------:R-:W-:Y:S02]  /*26d0*/  IMAD.IADD R7, R7, 0x1, R27 ;  /* 0x0000000107077824 */ /* 0x000fe400078e021b */
[----:B------:R-:W-:Y:S02]  /*26e0*/  IMAD.IADD R26, R26, 0x1, -R17 ;  /* 0x000000011a1a7824 */ /* 0x000fe400078e0a11 */
[----:B------:R-:W-:Y:S01]  /*26f0*/  IMAD.MOV.U32 R24, RZ, RZ, -0x1 ;  /* 0xffffffffff187424 */ /* 0x000fe200078e00ff */
[----:B------:R-:W-:Y:S06]  /*2700*/  @P0 BRA `(.L_x_32) ;  /* 0x0000002400940947 */ /* 0x000fec0003800000 */
[----:B------:R-:W0:Y:S01]  /*2710*/  LDC.64 R30, c[0x0][0x5c8] ;  /* 0x00017200ff1e7b82 */ /* 0x000e220000000a00 */
[----:B------:R-:W-:Y:S01]  /*2720*/  ULDC.64 UR6, c[0x0][0x5c0] ;  /* 0x0001700000067ab9 */ /* 0x000fe20000000a00 */
[----:B------:R-:W-:Y:S01]  /*2730*/  BSSY B0, `(.L_x_32) ;  /* 0x0000262000007945 */ /* 0x000fe20003800000 */
[-C--:B0-----:R-:W-:Y:S02]  /*2740*/  IMAD R8, R29, R30.reuse, RZ ;  /* 0x0000001e1d087224 */ /* 0x081fe400078e02ff */
[----:B------:R-:W-:-:S04]  /*2750*/  IMAD.WIDE.U32 R6, R33, R30, R6 ;  /* 0x0000001e21067225 */ /* 0x000fc800078e0006 */
[----:B------:R-:W-:Y:S01]  /*2760*/  IMAD R17, R33, R31, R8 ;  /* 0x0000001f21117224 */ /* 0x000fe200078e0208 */
[----:B------:R-:W-:Y:S02]  /*2770*/  LEA R9, P0, R30, R6, 0x3 ;  /* 0x000000061e097211 */ /* 0x000fe400078018ff */
[----:B------:R-:W-:Y:S01]  /*2780*/  IADD3 R8, P1, R6, UR6, RZ ;  /* 0x0000000606087c10 */ /* 0x000fe2000ff3e0ff */
[----:B------:R-:W-:Y:S01]  /*2790*/  IMAD.IADD R17, R7, 0x1, R17 ;  /* 0x0000000107117824 */ /* 0x000fe200078e0211 */
[----:B------:R-:W-:-:S04]  /*27a0*/  IADD3 R6, P2, R9, UR6, RZ ;  /* 0x0000000609067c10 */ /* 0x000fc8000ff5e0ff */
[----:B------:R-:W-:Y:S02]  /*27b0*/  LEA.HI.X R7, R30, R17, R31, 0x3, P0 ;  /* 0x000000111e077211 */ /* 0x000fe400000f1c1f */
[----:B----45:R-:W-:Y:S02]  /*27c0*/  FSETP.NEU.AND P0, PT, R10, RZ, PT ;  /* 0x000000ff0a00720b */ /* 0x030fe40003f0d000 */
[----:B------:R-:W-:Y:S02]  /*27d0*/  IADD3.X R9, R17, UR7, RZ, P1, !PT ;  /* 0x0000000711097c10 */ /* 0x000fe40008ffe4ff */
[----:B------:R-:W-:-:S09]  /*27e0*/  IADD3.X R7, R7, UR7, RZ, P2, !PT ;  /* 0x0000000707077c10 */ /* 0x000fd200097fe4ff */
[----:B------:R-:W-:Y:S05]  /*27f0*/  @!P0 BRA `(.L_x_33) ;  /* 0x0000001c00148947 */ /* 0x000fea0003800000 */
[----:B------:R-:W-:Y:S01]  /*2800*/  ULDC.64 UR6, c[0x0][0x5b8] ;  /* 0x00016e0000067ab9 */ /* 0x000fe20000000a00 */
[----:B------:R-:W-:Y:S01]  /*2810*/  ISETP.GE.AND P0, PT, R26, 0x1, PT ;  /* 0x000000011a00780c */ /* 0x000fe20003f06270 */
[----:B------:R-:W-:Y:S01]  /*2820*/  IMAD R30, R32, UR6, RZ ;  /* 0x00000006201e7c24 */ /* 0x000fe2000f8e02ff */
[----:B------:R-:W-:Y:S01]  /*2830*/  ULDC.64 UR10, c[0x0][0x5a8] ;  /* 0x00016a00000a7ab9 */ /* 0x000fe20000000a00 */
[----:B------:R-:W-:Y:S01]  /*2840*/  IMAD.WIDE.U32 R16, R69, UR6, R12 ;  /* 0x0000000645107c25 */ /* 0x000fe2000f8e000c */
[----:B------:R-:W-:Y:S01]  /*2850*/  ISETP.LT.OR P3, PT, R25, 0x1, !P0 ;  /* 0x000000011900780c */ /* 0x000fe20004761670 */
[----:B------:R-:W-:Y:S02]  /*2860*/  BSSY B1, `(.L_x_34) ;  /* 0x000000c000017945 */ /* 0x000fe40003800000 */
[----:B------:R-:W-:Y:S01]  /*2870*/  IMAD R69, R69, UR7, R30 ;  /* 0x0000000745457c24 */ /* 0x000fe2000f8e021e */
[----:B------:R-:W-:Y:S02]  /*2880*/  ULDC.64 UR6, c[0x0][0x5b0] ;  /* 0x00016c0000067ab9 */ /* 0x000fe40000000a00 */
[----:B------:R-:W-:-:S02]  /*2890*/  IMAD R27, R29, UR6, RZ ;  /* 0x000000061d1b7c24 */ /* 0x000fc4000f8e02ff */
[----:B------:R-:W-:Y:S02]  /*28a0*/  IMAD.IADD R17, R17, 0x1, R69 ;  /* 0x0000000111117824 */ /* 0x000fe400078e0245 */
[C---:B------:R-:W-:Y:S02]  /*28b0*/  IMAD R27, R33.reuse, UR7, R27 ;  /* 0x00000007211b7c24 */ /* 0x040fe4000f8e021b */
[----:B------:R-:W-:-:S03]  /*28c0*/  IMAD.WIDE.U32 R12, R33, UR6, R16 ;  /* 0x00000006210c7c25 */ /* 0x000fc6000f8e0010 */
[----:B------:R-:W-:-:S04]  /*28d0*/  IADD3 R12, P1, R12, UR10, RZ ;  /* 0x0000000a0c0c7c10 */ /* 0x000fc8000ff3e0ff */
[--C-:B------:R-:W-:Y:S02]  /*28e0*/  IADD3.X R13, R13, UR11, R27.reuse, P1, !PT ;  /* 0x0000000b0d0d7c10 */ /* 0x100fe40008ffe41b */
[----:B------:R-:W-:Y:S01]  /*28f0*/  PRMT R27, RZ, 0x7610, R27 ;  /* 0x00007610ff1b7816 */ /* 0x000fe2000000001b */
[----:B------:R-:W-:Y:S06]  /*2900*/  @P3 BRA `(.L_x_35) ;  /* 0x0000000000043947 */ /* 0x000fec0003800000 */
[----:B------:R0:W5:Y:S02]  /*2910*/  LDG.E.U8 R27, desc[UR16][R12.64] ;  /* 0x000000100c1b7981 */ /* 0x000164000c1e1100 */
.L_x_35:
[----:B------:R-:W-:Y:S05]  /*2920*/  BSYNC B1 ;  /* 0x0000000000017941 */ /* 0x000fea0003800000 */
.L_x_34:
[----:B-----5:R-:W-:Y:S01]  /*2930*/  LOP3.LUT R27, R27, 0xff, RZ, 0xc0, !PT ;  /* 0x000000ff1b1b7812 */ /* 0x020fe200078ec0ff */
[----:B------:R-:W-:Y:S01]  /*2940*/  BSSY B1, `(.L_x_36) ;  /* 0x000000c000017945 */ /* 0x000fe20003800000 */
[----:B------:R-:W-:Y:S02]  /*2950*/  ISETP.GE.AND P1, PT, R26, 0x2, PT ;  /* 0x000000021a00780c */ /* 0x000fe40003f26270 */
[----:B------:R-:W-:Y:S02]  /*2960*/  F2FP.F16.E5M2.UNPACK_B R27, R27 ;  /* 0x0000001bff1b723e */ /* 0x000fe400020004ff */
[----:B------:R-:W-:-:S03]  /*2970*/  ISETP.LT.OR P2, PT, R25, 0x1, !P1 ;  /* 0x000000011900780c */ /* 0x000fc60004f41670 */
[----:B------:R-:W-:-:S05]  /*2980*/  HADD2.F32 R27, -RZ, R27.H0_H0 ;  /* 0x2000001bff1b7230 */ /* 0x000fca0000004100 */
[----:B------:R-:W-:Y:S01]  /*2990*/  FMUL R30, R27, R10 ;  /* 0x0000000a1b1e7220 */ /* 0x000fe20000400000 */
[----:B------:R-:W-:-:S03]  /*29a0*/  PRMT R27, RZ, 0x7610, R27 ;  /* 0x00007610ff1b7816 */ /* 0x000fc6000000001b */
[----:B--2---:R-:W-:-:S05]  /*29b0*/  FFMA R30, R79, R3, R30 ;  /* 0x000000034f1e7223 */ /* 0x004fca000000001e */
[----:B------:R-:W-:-:S05]  /*29c0*/  F2FP.SATFINITE.E5M2.F32.PACK_AB_MERGE_C R31, RZ, R30, RZ ;  /* 0x0000001eff1f723e */ /* 0x000fca00048060ff */
[----:B------:R1:W-:Y:S01]  /*29d0*/  @!P3 STG.E.U8 desc[UR16][R8.64], R31 ;  /* 0x0000001f0800b986 */ /* 0x0003e2000c101110 */
[----:B------:R-:W-:Y:S05]  /*29e0*/  @P2 BRA `(.L_x_37) ;  /* 0x0000000000042947 */ /* 0x000fea0003800000 */
[----:B------:R2:W5:Y:S02]  /*29f0*/  LDG.E.U8 R27, desc[UR16][R12.64+0x1] ;  /* 0x000001100c1b7981 */ /* 0x000564000c1e1100 */
.L_x_37:
[----:B------:R-:W-:Y:S05]  /*2a00*/  BSYNC B1 ;  /* 0x0000000000017941 */ /* 0x000fea0003800000 */
.L_x_36:
[----:B-----5:R-:W-:Y:S01]  /*2a10*/  LOP3.LUT R27, R27, 0xff, RZ, 0xc0, !PT ;  /* 0x000000ff1b1b7812 */ /* 0x020fe200078ec0ff */
[----:B------:R-:W-:Y:S01]  /*2a20*/  BSSY B1, `(.L_x_38) ;  /* 0x0000012000017945 */ /* 0x000fe20003800000 */
[----:B-1----:R-:W-:Y:S02]  /*2a30*/  IADD3 R31, P3, R33, 0x8, RZ ;  /* 0x00000008211f7810 */ /* 0x002fe40007f7e0ff */
[----:B------:R-:W-:Y:S02]  /*2a40*/  F2FP.F16.E5M2.UNPACK_B R27, R27 ;  /* 0x0000001bff1b723e */ /* 0x000fe400020004ff */
[----:B------:R-:W-:Y:S01]  /*2a50*/  ISETP.LT.OR P0, PT, R25, 0x9, !P0 ;  /* 0x000000091900780c */ /* 0x000fe20004701670 */
[----:B------:R-:W-:Y:S02]  /*2a60*/  IMAD.X R28, RZ, RZ, R29, P3 ;  /* 0x000000ffff1c7224 */ /* 0x000fe400018e061d */
[----:B------:R-:W-:Y:S02]  /*2a70*/  HADD2.F32 R27, -RZ, R27.H0_H0 ;  /* 0x2000001bff1b7230 */ /* 0x000fe40000004100 */
[----:B------:R-:W-:-:S02]  /*2a80*/  IMAD R28, R28, UR6, RZ ;  /* 0x000000061c1c7c24 */ /* 0x000fc4000f8e02ff */
[----:B------:R-:W-:-:S04]  /*2a90*/  IMAD.WIDE.U32 R16, R31, UR6, R16 ;  /* 0x000000061f107c25 */ /* 0x000fc8000f8e0010 */
[----:B------:R-:W-:Y:S01]  /*2aa0*/  FMUL R27, R27, R10 ;  /* 0x0000000a1b1b7220 */ /* 0x000fe20000400000 */
[----:B------:R-:W-:-:S03]  /*2ab0*/  IMAD R31, R31, UR7, R28 ;  /* 0x000000071f1f7c24 */ /* 0x000fc6000f8e021c */
[----:B------:R-:W-:Y:S01]  /*2ac0*/  FFMA R27, R78, R3, R27 ;  /* 0x000000034e1b7223 */ /* 0x000fe2000000001b */
[----:B------:R-:W-:-:S04]  /*2ad0*/  IADD3 R16, P3, R16, UR10, RZ ;  /* 0x0000000a10107c10 */ /* 0x000fc8000ff7e0ff */
[----:B------:R-:W-:Y:S02]  /*2ae0*/  F2FP.SATFINITE.E5M2.F32.PACK_AB_MERGE_C R29, RZ, R27, RZ ;  /* 0x0000001bff1d723e */ /* 0x000fe400048060ff */
[----:B------:R-:W-:Y:S02]  /*2af0*/  IADD3.X R17, R17, UR11, R31, P3, !PT ;  /* 0x0000000b11117c10 */ /* 0x000fe40009ffe41f */
[----:B------:R-:W-:Y:S01]  /*2b00*/  PRMT R27, RZ, 0x7610, R27 ;  /* 0x00007610ff1b7816 */ /* 0x000fe2000000001b */
[----:B------:R1:W-:Y:S01]  /*2b10*/  @!P2 STG.E.U8 desc[UR16][R8.64+0x1], R29 ;  /* 0x0000011d0800a986 */ /* 0x0003e2000c101110 */
[----:B------:R-:W-:Y:S05]  /*2b20*/  @P0 BRA `(.L_x_39) ;  /* 0x0000000000040947 */ /* 0x000fea0003800000 */
[----:B------:R3:W5:Y:S02]  /*2b30*/  LDG.E.U8 R27, desc[UR16][R16.64] ;  /* 0x00000010101b7981 */ /* 0x000764000c1e1100 */
.L_x_39:
[----:B------:R-:W-:Y:S05]  /*2b40*/  BSYNC B1 ;  /* 0x0000000000017941 */ /* 0x000fea0003800000 */
.L_x_38:
[----:B-----5:R-:W-:Y:S01]  /*2b50*/  LOP3.LUT R27, R27, 0xff, RZ, 0xc0, !PT ;  /* 0x000000ff1b1b7812 */ /* 0x020fe200078ec0ff */
[----:B------:R-:W-:Y:S01]  /*2b60*/  BSSY B1, `(.L_x_40) ;  /* 0x000000b000017945 */ /* 0x000fe20003800000 */
[----:B------:R-:W-:Y:S02]  /*2b70*/  ISETP.LT.OR P1, PT, R25, 0x9, !P1 ;  /* 0x000000091900780c */ /* 0x000fe40004f21670 */
[----:B------:R-:W-:-:S05]  /*2b80*/  F2FP.F16.E5M2.UNPACK_B R27, R27 ;  /* 0x0000001bff1b723e */ /* 0x000fca00020004ff */
[----:B------:R-:W-:-:S05]  /*2b90*/  HADD2.F32 R27, -RZ, R27.H0_H0 ;  /* 0x2000001bff1b7230 */ /* 0x000fca0000004100 */
[----:B------:R-:W-:Y:S01]  /*2ba0*/  FMUL R28, R27, R10 ;  /* 0x0000000a1b1c7220 */ /* 0x000fe20000400000 */
[----:B------:R-:W-:-:S03]  /*2bb0*/  PRMT R27, RZ, 0x7610, R27 ;  /* 0x00007610ff1b7816 */ /* 0x000fc6000000001b */
[----:B------:R-:W-:-:S05]  /*2bc0*/  FFMA R28, R77, R3, R28 ;  /* 0x000000034d1c7223 */ /* 0x000fca000000001c */
[----:B-1----:R-:W-:-:S05]  /*2bd0*/  F2FP.SATFINITE.E5M2.F32.PACK_AB_MERGE_C R29, RZ, R28, RZ ;  /* 0x0000001cff1d723e */ /* 0x002fca00048060ff */
[----:B------:R1:W-:Y:S01]  /*2be0*/  @!P0 STG.E.U8 desc[UR16][R6.64], R29 ;  /* 0x0000001d06008986 */ /* 0x0003e2000c101110 */
[----:B------:R-:W-:Y:S05]  /*2bf0*/  @P1 BRA `(.L_x_41) ;  /* 0x0000000000041947 */ /* 0x000fea0003800000 */
[----:B------:R4:W5:Y:S02]  /*2c00*/  LDG.E.U8 R27, desc[UR16][R16.64+0x1] ;  /* 0x00000110101b7981 */ /* 0x000964000c1e1100 */
.L_x_41:
[----:B------:R-:W-:Y:S05]  /*2c10*/  BSYNC B1 ;  /* 0x0000000000017941 */ /* 0x000fea0003800000 */
.L_x_40:
[----:B-----5:R-:W-:Y:S01]  /*2c20*/  LOP3.LUT R27, R27, 0xff, RZ, 0xc0, !PT ;  /* 0x000000ff1b1b7812 */ /* 0x020fe200078ec0ff */
[----:B------:R-:W-:Y:S01]  /*2c30*/  BSSY B1, `(.L_x_42) ;  /* 0x000000c000017945 */ /* 0x000fe20003800000 */
[----:B------:R-:W-:Y:S02]  /*2c40*/  ISETP.GE.AND P0, PT, R26, 0x9, PT ;  /* 0x000000091a00780c */ /* 0x000fe40003f06270 */
[----:B------:R-:W-:Y:S02]  /*2c50*/  F2FP.F16.E5M2.UNPACK_B R27, R27 ;  /* 0x0000001bff1b723e */ /* 0x000fe400020004ff */
[----:B------:R-:W-:-:S03]  /*2c60*/  ISETP.LT.OR P2, PT, R25, 0x1, !P0 ;  /* 0x000000011900780c */ /* 0x000fc60004741670 */
[----:B------:R-:W-:-:S05]  /*2c70*/  HADD2.F32 R27, -RZ, R27.H0_H0 ;  /* 0x2000001bff1b7230 */ /* 0x000fca0000004100 */
[----:B------:R-:W-:-:S04]  /*2c80*/  FMUL R27, R27, R10 ;  /* 0x0000000a1b1b7220 */ /* 0x000fc80000400000 */
[----:B------:R-:W-:-:S05]  /*2c90*/  FFMA R27, R76, R3, R27 ;  /* 0x000000034c1b7223 */ /* 0x000fca000000001b */
[----:B-1----:R-:W-:Y:S02]  /*2ca0*/  F2FP.SATFINITE.E5M2.F32.PACK_AB_MERGE_C R29, RZ, R27, RZ ;  /* 0x0000001bff1d723e */ /* 0x002fe400048060ff */
[----:B------:R-:W-:-:S03]  /*2cb0*/  PRMT R27, RZ, 0x7610, R27 ;  /* 0x00007610ff1b7816 */ /* 0x000fc6000000001b */
[----:B------:R1:W-:Y:S01]  /*2cc0*/  @!P1 STG.E.U8 desc[UR16][R6.64+0x1], R29 ;  /* 0x0000011d06009986 */ /* 0x0003e2000c101110 */
[----:B------:R-:W-:Y:S05]  /*2cd0*/  @P2 BRA `(.L_x_43) ;  /* 0x0000000000042947 */ /* 0x000fea0003800000 */
[----:B------:R0:W5:Y:S02]  /*2ce0*/  LDG.E.U8 R27, desc[UR16][R12.64+0x8] ;  /* 0x000008100c1b7981 */ /* 0x000164000c1e1100 */
.L_x_43:
[----:B------:R-:W-:Y:S05]  /*2cf0*/  BSYNC B1 ;  /* 0x0000000000017941 */ /* 0x000fea0003800000 */
.L_x_42:
        /* <DEDUP_REMOVED lines=13> */
.L_x_45:
[----:B------:R-:W-:Y:S05]  /*2dd0*/  BSYNC B1 ;  /* 0x0000000000017941 */ /* 0x000fea0003800000 */
.L_x_44:
[----:B-----5:R-:W-:Y:S01]  /*2de0*/  LOP3.LUT R27, R27, 0xff, RZ, 0xc0, !PT ;  /* 0x000000ff1b1b7812 */ /* 0x020fe200078ec0ff */
[----:B------:R-:W-:Y:S01]  /*2df0*/  BSSY B1, `(.L_x_46) ;  /* 0x000000b000017945 */ /* 0x000fe20003800000 */
[----:B------:R-:W-:Y:S02]  /*2e00*/  ISETP.LT.OR P0, PT, R25, 0x9, !P0 ;  /* 0x000000091900780c */ /* 0x000fe40004701670 */
[----:B------:R-:W-:-:S05]  /*2e10*/  F2FP.F16.E5M2.UNPACK_B R27, R27 ;  /* 0x0000001bff1b723e */ /* 0x000fca00020004ff */
        /* <DEDUP_REMOVED lines=8> */
.L_x_47:
[----:B------:R-:W-:Y:S05]  /*2ea0*/  BSYNC B1 ;  /* 0x0000000000017941 */ /* 0x000fea0003800000 */
.L_x_46:
        /* <DEDUP_REMOVED lines=12> */
.L_x_49:
[----:B------:R-:W-:Y:S05]  /*2f70*/  BSYNC B1 ;  /* 0x0000000000017941 */ /* 0x000fea0003800000 */
.L_x_48:
        /* <DEDUP_REMOVED lines=13> */
.L_x_51:
[----:B------:R-:W-:Y:S05]  /*3050*/  BSYNC B1 ;  /* 0x0000000000017941 */ /* 0x000fea0003800000 */
.L_x_50:
        /* <DEDUP_REMOVED lines=13> */
.L_x_53:
[----:B------:R-:W-:Y:S05]  /*3130*/  BSYNC B1 ;  /* 0x0000000000017941 */ /* 0x000fea0003800000 */
.L_x_52:
        /* <DEDUP_REMOVED lines=12> */
.L_x_55:
[----:B------:R-:W-:Y:S05]  /*3200*/  BSYNC B1 ;  /* 0x0000000000017941 */ /* 0x000fea0003800000 */
.L_x_54:
        /* <DEDUP_REMOVED lines=12> */
.L_x_57:
[----:B------:R-:W-:Y:S05]  /*32d0*/  BSYNC B1 ;  /* 0x0000000000017941 */ /* 0x000fea0003800000 */
.L_x_56:
        /* <DEDUP_REMOVED lines=13> */
.L_x_59:
[----:B------:R-:W-:Y:S05]  /*33b0*/  BSYNC B1 ;  /* 0x0000000000017941 */ /* 0x000fea0003800000 */
.L_x_58:
        /* <DEDUP_REMOVED lines=13> */
.L_x_61:
[----:B------:R-:W-:Y:S05]  /*3490*/  BSYNC B1 ;  /* 0x0000000000017941 */ /* 0x000fea0003800000 */
.L_x_60:
        /* <DEDUP_REMOVED lines=12> */
.L_x_63:
[----:B------:R-:W-:Y:S05]  /*3560*/  BSYNC B1 ;  /* 0x0000000000017941 */ /* 0x000fea0003800000 */
.L_x_62:
        /* <DEDUP_REMOVED lines=12> */
.L_x_65:
[----:B------:R-:W-:Y:S05]  /*3630*/  BSYNC B1 ;  /* 0x0000000000017941 */ /* 0x000fea0003800000 */
.L_x_64:
        /* <DEDUP_REMOVED lines=13> */
.L_x_67:
[----:B------:R-:W-:Y:S05]  /*3710*/  BSYNC B1 ;  /* 0x0000000000017941 */ /* 0x000fea0003800000 */
.L_x_66:
        /* <DEDUP_REMOVED lines=13> */
.L_x_69:
[----:B------:R-:W-:Y:S05]  /*37f0*/  BSYNC B1 ;  /* 0x0000000000017941 */ /* 0x000fea0003800000 */
.L_x_68:
        /* <DEDUP_REMOVED lines=12> */
.L_x_71:
[----:B------:R-:W-:Y:S05]  /*38c0*/  BSYNC B1 ;  /* 0x0000000000017941 */ /* 0x000fea0003800000 */
.L_x_70:
        /* <DEDUP_REMOVED lines=12> */
.L_x_73:
[----:B------:R-:W-:Y:S05]  /*3990*/  BSYNC B1 ;  /* 0x0000000000017941 */ /* 0x000fea0003800000 */
.L_x_72:
        /* <DEDUP_REMOVED lines=13> */
.L_x_75:
[----:B------:R-:W-:Y:S05]  /*3a70*/  BSYNC B1 ;  /* 0x0000000000017941 */ /* 0x000fea0003800000 */
.L_x_74:
        /* <DEDUP_REMOVED lines=13> */
.L_x_77:
[----:B------:R-:W-:Y:S05]  /*3b50*/  BSYNC B1 ;  /* 0x0000000000017941 */ /* 0x000fea0003800000 */
.L_x_76:
        /* <DEDUP_REMOVED lines=12> */
.L_x_79:
[----:B------:R-:W-:Y:S05]  /*3c20*/  BSYNC B1 ;  /* 0x0000000000017941 */ /* 0x000fea0003800000 */
.L_x_78:
[----:B-----5:R-:W-:Y:S01]  /*3c30*/  LOP3.LUT R27, R27, 0xff, RZ, 0xc0, !PT ;  /* 0x000000ff1b1b7812 */ /* 0x020fe200078ec0ff */
[----:B------:R-:W-:Y:S01]  /*3c40*/  BSSY B1, `(.L_x_80) ;  /* 0x000000b000017945 */ /* 0x000fe20003800000 */
[----:B------:R-:W-:Y:S02]  /*3c50*/  ISETP.LT.OR P1, PT, R25, 0x9, !P1 ;  /* 0x000000091900780c */ /* 0x000fe40004f21670 */
[----:B------:R-:W-:-:S05]  /*3c60*/  F2FP.F16.E5M2.UNPACK_B R27, R27 ;  /* 0x0000001bff1b723e */ /* 0x000fca00020004ff */
[----:B------:R-:W-:-:S05]  /*3c70*/  HADD2.F32 R27, -RZ, R27.H0_H0 ;  /* 0x2000001bff1b7230 */ /* 0x000fca0000004100 */
[----:B------:R-:W-:-:S04]  /*3c80*/  FMUL R28, R27, R10 ;  /* 0x0000000a1b1c7220 */ /* 0x000fc80000400000 */
[----:B------:R-:W-:Y:S01]  /*3c90*/  FFMA R28, R23, R3, R28 ;  /* 0x00000003171c7223 */ /* 0x000fe2000000001c */
[----:B------:R-:W-:-:S04]  /*3ca0*/  PRMT R23, RZ, 0x7610, R23 ;  /* 0x00007610ff177816 */ /* 0x000fc80000000017 */
[----:B------:R-:W-:-:S05]  /*3cb0*/  F2FP.SATFINITE.E5M2.F32.PACK_AB_MERGE_C R27, RZ, R28, RZ ;  /* 0x0000001cff1b723e */ /* 0x000fca00048060ff */
[----:B------:R0:W-:Y:S01]  /*3cc0*/  @!P0 STG.E.U8 desc[UR16][R6.64+0x28], R27 ;  /* 0x0000281b06008986 */ /* 0x0001e2000c101110 */
[----:B------:R-:W-:Y:S05]  /*3cd0*/  @P1 BRA `(.L_x_81) ;  /* 0x0000000000041947 */ /* 0x000fea0003800000 */
[----:B------:R0:W5:Y:S02]  /*3ce0*/  LDG.E.U8 R23, desc[UR16][R16.64+0x29] ;  /* 0x0000291010177981 */ /* 0x000164000c1e1100 */
.L_x_81:
[----:B------:R-:W-:Y:S05]  /*3cf0*/  BSYNC B1 ;  /* 0x0000000000017941 */ /* 0x000fea0003800000 */
.L_x_80:
        /* <DEDUP_REMOVED lines=8> */
[----:B0-----:R-:W-:Y:S02]  /*3d80*/  F2FP.SATFINITE.E5M2.F32.PACK_AB_MERGE_C R27, RZ, R23, RZ ;  /* 0x00000017ff1b723e */ /* 0x001fe400048060ff */
[----:B------:R-:W-:-:S03]  /*3d90*/  PRMT R23, RZ, 0x7610, R23 ;  /* 0x00007610ff177816 */ /* 0x000fc60000000017 */
[----:B------:R0:W-:Y:S01]  /*3da0*/  @!P1 STG.E.U8 desc[UR16][R6.64+0x29], R27 ;  /* 0x0000291b06009986 */ /* 0x0001e2000c101110 */
[----:B------:R-:W-:Y:S05]  /*3db0*/  @P2 BRA `(.L_x_83) ;  /* 0x0000000000042947 */ /* 0x000fea0003800000 */
[----:B------:R0:W5:Y:S02]  /*3dc0*/  LDG.E.U8 R23, desc[UR16][R12.64+0x30] ;  /* 0x000030100c177981 */ /* 0x000164000c1e1100 */
.L_x_83:
[----:B------:R-:W-:Y:S05]  /*3dd0*/  BSYNC B1 ;  /* 0x0000000000017941 */ /* 0x000fea0003800000 */
.L_x_82:
[----:B-----5:R-:W-:Y:S01]  /*3de0*/  LOP3.LUT R23, R23, 0xff, RZ, 0xc0, !PT ;  /* 0x000000ff17177812 */ /* 0x020fe200078ec0ff */
[----:B------:R-:W-:Y:S01]  /*3df0*/  BSSY B1, `(.L_x_84) ;  /* 0x000000c000017945 */ /* 0x000fe20003800000 */
[----:B------:R-:W-:Y:S02]  /*3e00*/  ISETP.GE.AND P1, PT, R26, 0x32, PT ;  /* 0x000000321a00780c */ /* 0x000fe40003f26270 */
[----:B------:R-:W-:Y:S02]  /*3e10*/  F2FP.F16.E5M2.UNPACK_B R23, R23 ;  /* 0x00000017ff17723e */ /* 0x000fe400020004ff */
[----:B------:R-:W-:-:S03]  /*3e20*/  ISETP.LT.OR P3, PT, R25, 0x1, !P1 ;  /* 0x000000011900780c */ /* 0x000fc60004f61670 */
        /* <DEDUP_REMOVED lines=8> */
.L_x_85:
[----:B------:R-:W-:Y:S05]  /*3eb0*/  BSYNC B1 ;  /* 0x0000000000017941 */ /* 0x000fea0003800000 */
.L_x_84:
[----:B-----5:R-:W-:Y:S01]  /*3ec0*/  LOP3.LUT R21, R21, 0xff, RZ, 0xc0, !PT ;  /* 0x000000ff15157812 */ /* 0x020fe200078ec0ff */
[----:B------:R-:W-:Y:S01]  /*3ed0*/  BSSY B1, `(.L_x_86) ;  /* 0x000000b000017945 */ /* 0x000fe20003800000 */
[----:B------:R-:W-:Y:S02]  /*3ee0*/  ISETP.LT.OR P0, PT, R25, 0x9, !P0 ;  /* 0x000000091900780c */ /* 0x000fe40004701670 */
[----:B------:R-:W-:-:S05]  /*3ef0*/  F2FP.F16.E5M2.UNPACK_B R21, R21 ;  /* 0x00000015ff15723e */ /* 0x000fca00020004ff */
        /* <DEDUP_REMOVED lines=8> */
.L_x_87:
[----:B------:R-:W-:Y:S05]  /*3f80*/  BSYNC B1 ;  /* 0x0000000000017941 */ /* 0x000fea0003800000 */
.L_x_86:
        /* <DEDUP_REMOVED lines=12> */
.L_x_89:
[----:B------:R-:W-:Y:S05]  /*4050*/  BSYNC B1 ;  /* 0x0000000000017941 */ /* 0x000fea0003800000 */
.L_x_88:
        /* <DEDUP_REMOVED lines=13> */
.L_x_91:
[----:B------:R-:W-:Y:S05]  /*4130*/  BSYNC B1 ;  /* 0x0000000000017941 */ /* 0x000fea0003800000 */
.L_x_90:
        /* <DEDUP_REMOVED lines=13> */
.L_x_93:
[----:B------:R-:W-:Y:S05]  /*4210*/  BSYNC B1 ;  /* 0x0000000000017941 */ /* 0x000fea0003800000 */
.L_x_92:
[----:B-----5:R-:W-:Y:S01]  /*4220*/  LOP3.LUT R15, R15, 0xff, RZ, 0xc0, !PT ;  /* 0x000000ff0f0f7812 */ /* 0x020fe200078ec0ff */
[----:B------:R-:W-:Y:S01]  /*4230*/  BSSY B1, `(.L_x_94) ;  /* 0x000000b000017945 */ /* 0x000fe20003800000 */
[----:B------:R-:W-:Y:S02]  /*4240*/  ISETP.LT.OR P0, PT, R25, 0x9, !P0 ;  /* 0x000000091900780c */ /* 0x000fe40004701670 */
[----:B------:R-:W-:Y:S02]  /*4250*/  F2FP.F16.E5M2.UNPACK_B R15, R15 ;  /* 0x0000000fff0f723e */ /* 0x000fe400020004ff */
[----:B0-2---:R-:W-:-:S03]  /*4260*/  PRMT R12, RZ, 0x7610, R12 ;  /* 0x00007610ff0c7816 */ /* 0x005fc6000000000c */
[----:B------:R-:W-:-:S05]  /*4270*/  HADD2.F32 R15, -RZ, R15.H0_H0 ;  /* 0x2000000fff0f7230 */ /* 0x000fca0000004100 */
[----:B------:R-:W-:-:S04]  /*4280*/  FMUL R15, R15, R10 ;  /* 0x0000000a0f0f7220 */ /* 0x000fc80000400000 */
[----:B------:R-:W-:-:S05]  /*4290*/  FFMA R15, R18, R3, R15 ;  /* 0x00000003120f7223 */ /* 0x000fca000000000f */
[----:B------:R-:W-:-:S05]  /*42a0*/  F2FP.SATFINITE.E5M2.F32.PACK_AB_MERGE_C R15, RZ, R15, RZ ;  /* 0x0000000fff0f723e */ /* 0x000fca00048060ff */
[----:B------:R0:W-:Y:S01]  /*42b0*/  @!P3 STG.E.U8 desc[UR16][R8.64+0x39], R15 ;  /* 0x0000390f0800b986 */ /* 0x0001e2000c101110 */
[----:B------:R-:W-:Y:S05]  /*42c0*/  @P0 BRA `(.L_x_95) ;  /* 0x0000000000040947 */ /* 0x000fea0003800000 */
[----:B------:R2:W5:Y:S02]  /*42d0*/  LDG.E.U8 R12, desc[UR16][R16.64+0x38] ;  /* 0x00003810100c7981 */ /* 0x000564000c1e1100 */
.L_x_95:
[----:B------:R-:W-:Y:S05]  /*42e0*/  BSYNC B1 ;  /* 0x0000000000017941 */ /* 0x000fea0003800000 */
.L_x_94:
[----:B-----5:R-:W-:Y:S01]  /*42f0*/  LOP3.LUT R12, R12, 0xff, RZ, 0xc0, !PT ;  /* 0x000000ff0c0c7812 */ /* 0x020fe200078ec0ff */
[----:B------:R-:W-:Y:S01]  /*4300*/  BSSY B1, `(.L_x_96) ;  /* 0x000000b000017945 */ /* 0x000fe20003800000 */
[----:B------:R-:W-:Y:S02]  /*4310*/  ISETP.LT.OR P1, PT, R25, 0x9, !P1 ;  /* 0x000000091900780c */ /* 0x000fe40004f21670 */
[----:B------:R-:W-:-:S05]  /*4320*/  F2FP.F16.E5M2.UNPACK_B R12, R12 ;  /* 0x0000000cff0c723e */ /* 0x000fca00020004ff */
[----:B01----:R-:W-:-:S05]  /*4330*/  HADD2.F32 R9, -RZ, R12.H0_H0 ;  /* 0x2000000cff097230 */ /* 0x003fca0000004100 */
[----:B------:R-:W-:-:S04]  /*4340*/  FMUL R8, R9, R10 ;  /* 0x0000000a09087220 */ /* 0x000fc80000400000 */
[----:B------:R-:W-:-:S05]  /*4350*/  FFMA R8, R11, R3, R8 ;  /* 0x000000030b087223 */ /* 0x000fca0000000008 */
[----:B------:R-:W-:Y:S02]  /*4360*/  F2FP.SATFINITE.E5M2.F32.PACK_AB_MERGE_C R9, RZ, R8, RZ ;  /* 0x00000008ff09723e */ /* 0x000fe400048060ff */
[----:B------:R-:W-:-:S03]  /*4370*/  PRMT R8, RZ, 0x7610, R8 ;  /* 0x00007610ff087816 */ /* 0x000fc60000000008 */
[----:B------:R0:W-:Y:S01]  /*4380*/  @!P0 STG.E.U8 desc[UR16][R6.64+0x38], R9 ;  /* 0x0000380906008986 */ /* 0x0001e2000c101110 */
[----:B------:R-:W-:Y:S05]  /*4390*/  @P1 BRA `(.L_x_97) ;  /* 0x0000000000041947 */ /* 0x000fea0003800000 */
[----:B------:R1:W5:Y:S02]  /*43a0*/  LDG.E.U8 R8, desc[UR16][R16.64+0x39] ;  /* 0x0000391010087981 */ /* 0x000364000c1e1100 */
.L_x_97:
[----:B------:R-:W-:Y:S05]  /*43b0*/  BSYNC B1 ;  /* 0x0000000000017941 */ /* 0x000fea0003800000 */
.L_x_96:
[----:B------:R-:W-:Y:S05]  /*43c0*/  @P1 BRA `(.L_x_98) ;  /* 0x0000000800601947 */ /* 0x000fea0003800000 */
[----:B-----5:R-:W-:-:S04]  /*43d0*/  LOP3.LUT R8, R8, 0xff, RZ, 0xc0, !PT ;  /* 0x000000ff08087812 */ /* 0x020fc800078ec0ff */
[----:B------:R-:W-:-:S05]  /*43e0*/  F2FP.F16.E5M2.UNPACK_B R8, R8 ;  /* 0x00000008ff08723e */ /* 0x000fca00020004ff */
[----:B0-----:R-:W-:-:S05]  /*43f0*/  HADD2.F32 R9, -RZ, R8.H0_H0 ;  /* 0x20000008ff097230 */ /* 0x001fca0000004100 */
[----:B------:R-:W-:-:S04]  /*4400*/  FMUL R9, R9, R10 ;  /* 0x0000000a09097220 */ /* 0x000fc80000400000 */
[----:B------:R-:W-:-:S05]  /*4410*/  FFMA R9, R14, R3, R9 ;  /* 0x000000030e097223 */ /* 0x000fca0000000009 */
[----:B------:R-:W-:-:S05]  /*4420*/  F2FP.SATFINITE.E5M2.F32.PACK_AB_MERGE_C R9, RZ, R9, RZ ;  /* 0x00000009ff09723e */ /* 0x000fca00048060ff */
[----:B------:R0:W-:Y:S01]  /*4430*/  STG.E.U8 desc[UR16][R6.64+0x39], R9 ;  /* 0x0000390906007986 */ /* 0x0001e2000c101110 */
[----:B------:R-:W-:Y:S05]  /*4440*/  BRA `(.L_x_98) ;  /* 0x0000000800407947 */ /* 0x000fea0003800000 */
.L_x_33:
[C---:B------:R-:W-:Y:S01]  /*4450*/  ISETP.GE.AND P3, PT, R26.reuse, 0x1, PT ;  /* 0x000000011a00780c */ /* 0x040fe20003f66270 */
[-C--:B--2---:R-:W-:Y:S01]  /*4460*/  FMUL R79, R79, R3.reuse ;  /* 0x000000034f4f7220 */ /* 0x084fe20000400000 */
[----:B------:R-:W-:Y:S01]  /*4470*/  ISETP.GE.AND P0, PT, R26, 0x2, PT ;  /* 0x000000021a00780c */ /* 0x000fe20003f06270 */
[-C--:B------:R-:W-:Y:S01]  /*4480*/  FMUL R78, R78, R3.reuse ;  /* 0x000000034e4e7220 */ /* 0x080fe20000400000 */
[----:B------:R-:W-:Y:S01]  /*4490*/  ISETP.LT.OR P1, PT, R25, 0x1, !P3 ;  /* 0x000000011900780c */ /* 0x000fe20005f21670 */
[-C--:B------:R-:W-:Y:S01]  /*44a0*/  FMUL R77, R77, R3.reuse ;  /* 0x000000034d4d7220 */ /* 0x080fe20000400000 */
[C---:B------:R-:W-:Y:S01]  /*44b0*/  ISETP.LT.OR P2, PT, R25.reuse, 0x1, !P0 ;  /* 0x000000011900780c */ /* 0x040fe20004741670 */
[-C--:B------:R-:W-:Y:S01]  /*44c0*/  FMUL R76, R76, R3.reuse ;  /* 0x000000034c4c7220 */ /* 0x080fe20000400000 */
[----:B------:R-:W-:Y:S01]  /*44d0*/  ISETP.LT.OR P3, PT, R25, 0x9, !P3 ;  /* 0x000000091900780c */ /* 0x000fe20005f61670 */
[----:B------:R-:W-:Y:S01]  /*44e0*/  FMUL R75, R75, R3 ;  /* 0x000000034b4b7220 */ /* 0x000fe20000400000 */
[----:B------:R-:W-:Y:S01]  /*44f0*/  F2FP.SATFINITE.E5M2.F32.PACK_AB_MERGE_C R79, RZ, R79, RZ ;  /* 0x0000004fff4f723e */ /* 0x000fe200048060ff */
[-C--:B------:R-:W-:Y:S01]  /*4500*/  FMUL R74, R74, R3.reuse ;  /* 0x000000034a4a7220 */ /* 0x080fe20000400000 */
[----:B------:R-:W-:Y:S01]  /*4510*/  F2FP.SATFINITE.E5M2.F32.PACK_AB_MERGE_C R13, RZ, R78, RZ ;  /* 0x0000004eff0d723e */ /* 0x000fe200048060ff */
[----:B------:R-:W-:Y:S01]  /*4520*/  FMUL R73, R73, R3 ;  /* 0x0000000349497220 */ /* 0x000fe20000400000 */
[----:B------:R-:W-:Y:S01]  /*4530*/  F2FP.SATFINITE.E5M2.F32.PACK_AB_MERGE_C R77, RZ, R77, RZ ;  /* 0x0000004dff4d723e */ /* 0x000fe200048060ff */
[-C--:B------:R-:W-:Y:S01]  /*4540*/  FMUL R72, R72, R3.reuse ;  /* 0x0000000348487220 */ /* 0x080fe20000400000 */
[----:B------:R-:W-:Y:S01]  /*4550*/  ISETP.LT.OR P0, PT, R25, 0x9, !P0 ;  /* 0x000000091900780c */ /* 0x000fe20004701670 */
[----:B------:R-:W-:Y:S01]  /*4560*/  @!P1 STG.E.U8 desc[UR16][R8.64], R79 ;  /* 0x0000004f08009986 */ /* 0x000fe2000c101110 */
[C---:B------:R-:W-:Y:S01]  /*4570*/  ISETP.GE.AND P1, PT, R26.reuse, 0x9, PT ;  /* 0x000000091a00780c */ /* 0x040fe20003f26270 */
[----:B------:R-:W-:Y:S01]  /*4580*/  FMUL R71, R71, R3 ;  /* 0x0000000347477220 */ /* 0x000fe20000400000 */
[----:B------:R-:W-:Y:S01]  /*4590*/  F2FP.SATFINITE.E5M2.F32.PACK_AB_MERGE_C R75, RZ, R75, RZ ;  /* 0x0000004bff4b723e */ /* 0x000fe200048060ff */
[----:B------:R0:W-:Y:S01]  /*45a0*/  @!P2 STG.E.U8 desc[UR16][R8.64+0x1], R13 ;  /* 0x0000010d0800a986 */ /* 0x0001e2000c101110 */
[----:B------:R-:W-:Y:S01]  /*45b0*/  ISETP.GE.AND P2, PT, R26, 0xa, PT ;  /* 0x0000000a1a00780c */ /* 0x000fe20003f46270 */
[-C--:B------:R-:W-:Y:S01]  /*45c0*/  FMUL R70, R70, R3.reuse ;  /* 0x0000000346467220 */ /* 0x080fe20000400000 */
[----:B------:R-:W-:Y:S01]  /*45d0*/  F2FP.SATFINITE.E5M2.F32.PACK_AB_MERGE_C R17, RZ, R74, RZ ;  /* 0x0000004aff11723e */ /* 0x000fe200048060ff */
[----:B------:R-:W-:Y:S01]  /*45e0*/  @!P3 STG.E.U8 desc[UR16][R6.64], R77 ;  /* 0x0000004d0600b986 */ /* 0x000fe2000c101110 */
[C---:B------:R-:W-:Y:S01]  /*45f0*/  ISETP.LT.OR P3, PT, R25.reuse, 0x1, !P1 ;  /* 0x000000011900780c */ /* 0x040fe20004f61670 */
[-C--:B------:R-:W-:Y:S01]  /*4600*/  FMUL R68, R68, R3.reuse ;  /* 0x0000000344447220 */ /* 0x080fe20000400000 */
[----:B------:R-:W-:Y:S01]  /*4610*/  ISETP.LT.OR P5, PT, R25, 0x1, !P2 ;  /* 0x000000011900780c */ /* 0x000fe200057a1670 */
[-C--:B------:R-:W-:Y:S01]  /*4620*/  FMUL R67, R67, R3.reuse ;  /* 0x0000000343437220 */ /* 0x080fe20000400000 */
[----:B------:R-:W-:Y:S01]  /*4630*/  ISETP.LT.OR P1, PT, R25, 0x9, !P1 ;  /* 0x000000091900780c */ /* 0x000fe20004f21670 */
[----:B------:R-:W-:Y:S01]  /*4640*/  FMUL R65, R65, R3 ;  /* 0x0000000341417220 */ /* 0x000fe20000400000 */
[----:B------:R-:W-:Y:S01]  /*4650*/  F2FP.SATFINITE.E5M2.F32.PACK_AB_MERGE_C R73, RZ, R73, RZ ;  /* 0x00000049ff49723e */ /* 0x000fe200048060ff */
[-C--:B------:R-:W-:Y:S01]  /*4660*/  FMUL R66, R66, R3.reuse ;  /* 0x0000000342427220 */ /* 0x080fe20000400000 */
[----:B0-----:R-:W-:Y:S01]  /*4670*/  F2FP.SATFINITE.E5M2.F32.PACK_AB_MERGE_C R13, RZ, R76, RZ ;  /* 0x0000004cff0d723e */ /* 0x001fe200048060ff */
[-C--:B------:R-:W-:Y:S01]  /*4680*/  FMUL R64, R64, R3.reuse ;  /* 0x0000000340407220 */ /* 0x080fe20000400000 */
[----:B------:R-:W-:Y:S01]  /*4690*/  ISETP.LT.OR P2, PT, R25, 0x9, !P2 ;  /* 0x000000091900780c */ /* 0x000fe20005741670 */
[-C--:B------:R-:W-:Y:S01]  /*46a0*/  FMUL R63, R63, R3.reuse ;  /* 0x000000033f3f7220 */ /* 0x080fe20000400000 */
[----:B------:R-:W-:Y:S01]  /*46b0*/  F2FP.SATFINITE.E5M2.F32.PACK_AB_MERGE_C R27, RZ, R72, RZ ;  /* 0x00000048ff1b723e */ /* 0x000fe200048060ff */
[----:B------:R0:W-:Y:S01]  /*46c0*/  @!P0 STG.E.U8 desc[UR16][R6.64+0x1], R13 ;  /* 0x0000010d06008986 */ /* 0x0001e2000c101110 */
[C---:B------:R-:W-:Y:S01]  /*46d0*/  ISETP.GE.AND P0, PT, R26.reuse, 0x11, PT ;  /* 0x000000111a00780c */ /* 0x040fe20003f06270 */
[----:B------:R-:W-:Y:S01]  /*46e0*/  FMUL R61, R61, R3 ;  /* 0x000000033d3d7220 */ /* 0x000fe20000400000 */
[----:B------:R-:W-:Y:S01]  /*46f0*/  F2FP.SATFINITE.E5M2.F32.PACK_AB_MERGE_C R71, RZ, R71, RZ ;  /* 0x00000047ff47723e */ /* 0x000fe200048060ff */
[----:B------:R-:W-:Y:S01]  /*4700*/  @!P3 STG.E.U8 desc[UR16][R8.64+0x8], R75 ;  /* 0x0000084b0800b986 */ /* 0x000fe2000c101110 */
[----:B------:R-:W-:Y:S01]  /*4710*/  ISETP.GE.AND P3, PT, R26, 0x12, PT ;  /* 0x000000121a00780c */ /* 0x000fe20003f66270 */
[----:B------:R-:W-:Y:S01]  /*4720*/  FMUL R62, R62, R3 ;  /* 0x000000033e3e7220 */ /* 0x000fe20000400000 */
[----:B------:R-:W-:Y:S01]  /*4730*/  F2FP.SATFINITE.E5M2.F32.PACK_AB_MERGE_C R67, RZ, R67, RZ ;  /* 0x00000043ff43723e */ /* 0x000fe200048060ff */
[----:B------:R1:W-:Y:S01]  /*4740*/  @!P5 STG.E.U8 desc[UR16][R8.64+0x9], R17 ;  /* 0x000009110800d986 */ /* 0x0003e2000c101110 */
[----:B------:R-:W-:Y:S01]  /*4750*/  ISETP.LT.OR P5, PT, R25, 0x1, !P3 ;  /* 0x000000011900780c */ /* 0x000fe20005fa1670 */
[-C--:B------:R-:W-:Y:S01]  /*4760*/  FMUL R59, R59, R3.reuse ;  /* 0x000000033b3b7220 */ /* 0x080fe20000400000 */
[C---:B------:R-:W-:Y:S01]  /*4770*/  ISETP.LT.OR P3, PT, R25.reuse, 0x9, !P3 ;  /* 0x000000091900780c */ /* 0x040fe20005f61670 */
[----:B------:R-:W-:Y:S01]  /*4780*/  @!P1 STG.E.U8 desc[UR16][R6.64+0x8], R73 ;  /* 0x0000084906009986 */ /* 0x000fe2000c101110 */
[----:B------:R-:W-:Y:S01]  /*4790*/  ISETP.LT.OR P1, PT, R25, 0x1, !P0 ;  /* 0x000000011900780c */ /* 0x000fe20004721670 */
[-C--:B------:R-:W-:Y:S01]  /*47a0*/  FMUL R60, R60, R3.reuse ;  /* 0x000000033c3c7220 */ /* 0x080fe20000400000 */
[----:B0-----:R-:W-:Y:S01]  /*47b0*/  F2FP.SATFINITE.E5M2.F32.PACK_AB_MERGE_C R13, RZ, R70, RZ ;  /* 0x00000046ff0d723e */ /* 0x001fe200048060ff */
[----:B------:R-:W-:Y:S01]  /*47c0*/  @!P2 STG.E.U8 desc[UR16][R6.64+0x9], R27 ;  /* 0x0000091b0600a986 */ /* 0x000fe2000c101110 */
[----:B------:R-:W-:Y:S01]  /*47d0*/  ISETP.GE.AND P2, PT, R26, 0x19, PT ;  /* 0x000000191a00780c */ /* 0x000fe20003f46270 */
[-C--:B------:R-:W-:Y:S01]  /*47e0*/  FMUL R57, R57, R3.reuse ;  /* 0x0000000339397220 */ /* 0x080fe20000400000 */
[C---:B------:R-:W-:Y:S01]  /*47f0*/  ISETP.LT.OR P0, PT, R25.reuse, 0x9, !P0 ;  /* 0x000000091900780c */ /* 0x040fe20004701670 */
[-C--:B------:R-:W-:Y:S01]  /*4800*/  FMUL R58, R58, R3.reuse ;  /* 0x000000033a3a7220 */ /* 0x080fe20000400000 */
[----:B------:R-:W-:Y:S01]  /*4810*/  ISETP.LT.OR P6, PT, R25, 0x1, !P2 ;  /* 0x000000011900780c */ /* 0x000fe200057c1670 */
[----:B------:R0:W-:Y:S01]  /*4820*/  @!P5 STG.E.U8 desc[UR16][R8.64+0x11], R13 ;  /* 0x0000110d0800d986 */ /* 0x0001e2000c101110 */
[----:B-1----:R-:W-:Y:S01]  /*4830*/  F2FP.SATFINITE.E5M2.F32.PACK_AB_MERGE_C R17, RZ, R68, RZ ;  /* 0x00000044ff11723e */ /* 0x002fe200048060ff */
[----:B------:R-:W-:Y:S01]  /*4840*/  FMUL R56, R56, R3 ;  /* 0x0000000338387220 */ /* 0x000fe20000400000 */
[----:B------:R-:W-:Y:S01]  /*4850*/  F2FP.SATFINITE.E5M2.F32.PACK_AB_MERGE_C R65, RZ, R65, RZ ;  /* 0x00000041ff41723e */ /* 0x000fe200048060ff */
[----:B------:R-:W-:Y:S01]  /*4860*/  @!P1 STG.E.U8 desc[UR16][R8.64+0x10], R71 ;  /* 0x0000104708009986 */ /* 0x000fe2000c101110 */
[----:B------:R-:W-:Y:S01]  /*4870*/  ISETP.GE.AND P1, PT, R26, 0x1a, PT ;  /* 0x0000001a1a00780c */ /* 0x000fe20003f26270 */
[-C--:B------:R-:W-:Y:S01]  /*4880*/  FMUL R23, R23, R3.reuse ;  /* 0x0000000317177220 */ /* 0x080fe20000400000 */
[C---:B------:R-:W-:Y:S01]  /*4890*/  ISETP.LT.OR P2, PT, R25.reuse, 0x9, !P2 ;  /* 0x000000091900780c */ /* 0x040fe20005741670 */
[----:B------:R1:W-:Y:S01]  /*48a0*/  @!P3 STG.E.U8 desc[UR16][R6.64+0x11], R17 ;  /* 0x000011110600b986 */ /* 0x0003e2000c101110 */
[----:B------:R-:W-:Y:S01]  /*48b0*/  ISETP.LT.OR P5, PT, R25, 0x1, !P1 ;  /* 0x000000011900780c */ /* 0x000fe20004fa1670 */
[-C--:B------:R-:W-:Y:S01]  /*48c0*/  FMUL R21, R21, R3.reuse ;  /* 0x0000000315157220 */ /* 0x080fe20000400000 */
[----:B------:R-:W-:Y:S01]  /*48d0*/  ISETP.LT.OR P3, PT, R25, 0x9, !P1 ;  /* 0x000000091900780c */ /* 0x000fe20004f61670 */
[----:B------:R-:W-:Y:S01]  /*48e0*/  @!P0 STG.E.U8 desc[UR16][R6.64+0x10], R67 ;  /* 0x0000104306008986 */ /* 0x000fe2000c101110 */
[----:B0-----:R-:W-:Y:S01]  /*48f0*/  F2FP.SATFINITE.E5M2.F32.PACK_AB_MERGE_C R13, RZ, R66, RZ ;  /* 0x00000042ff0d723e */ /* 0x001fe200048060ff */
[-C--:B------:R-:W-:Y:S01]  /*4900*/  FMUL R22, R22, R3.reuse ;  /* 0x0000000316167220 */ /* 0x080fe20000400000 */
[C---:B------:R-:W-:Y:S01]  /*4910*/  ISETP.GE.AND P0, PT, R26.reuse, 0x21, PT ;  /* 0x000000211a00780c */ /* 0x040fe20003f06270 */
[----:B------:R-:W-:Y:S01]  /*4920*/  @!P6 STG.E.U8 desc[UR16][R8.64+0x18], R65 ;  /* 0x000018410800e986 */ /* 0x000fe2000c101110 */
[----:B------:R-:W-:Y:S01]  /*4930*/  ISETP.GE.AND P1, PT, R26, 0x22, PT ;  /* 0x000000221a00780c */ /* 0x000fe20003f26270 */
[-C--:B------:R-:W-:Y:S01]  /*4940*/  FMUL R19, R19, R3.reuse ;  /* 0x0000000313137220 */ /* 0x080fe20000400000 */
[C---:B------:R-:W-:Y:S01]  /*4950*/  ISETP.LT.OR P6, PT, R25.reuse, 0x1, !P0 ;  /* 0x000000011900780c */ /* 0x040fe200047c1670 */
[-C--:B------:R-:W-:Y:S01]  /*4960*/  FMUL R20, R20, R3.reuse ;  /* 0x0000000314147220 */ /* 0x080fe20000400000 */
[----:B-1----:R-:W-:Y:S01]  /*4970*/  F2FP.SATFINITE.E5M2.F32.PACK_AB_MERGE_C R17, RZ, R64, RZ ;  /* 0x00000040ff11723e */ /* 0x002fe200048060ff */
[----:B------:R0:W-:Y:S01]  /*4980*/  @!P5 STG.E.U8 desc[UR16][R8.64+0x19], R13 ;  /* 0x0000190d0800d986 */ /* 0x0001e2000c101110 */
[----:B------:R-:W-:Y:S01]  /*4990*/  ISETP.LT.OR P5, PT, R25, 0x1, !P1 ;  /* 0x000000011900780c */ /* 0x000fe20004fa1670 */
[----:B------:R-:W-:Y:S01]  /*49a0*/  FMUL R15, R15, R3 ;  /* 0x000000030f0f7220 */ /* 0x000fe20000400000 */
[----:B------:R-:W-:Y:S01]  /*49b0*/  F2FP.SATFINITE.E5M2.F32.PACK_AB_MERGE_C R63, RZ, R63, RZ ;  /* 0x0000003fff3f723e */ /* 0x000fe200048060ff */
[----:B------:R1:W-:Y:S01]  /*49c0*/  @!P3 STG.E.U8 desc[UR16][R6.64+0x19], R17 ;  /* 0x000019110600b986 */ /* 0x0003e2000c101110 */
[----:B------:R-:W-:Y:S01]  /*49d0*/  F2FP.SATFINITE.E5M2.F32.PACK_AB_MERGE_C R61, RZ, R61, RZ ;  /* 0x0000003dff3d723e */ /* 0x000fe200048060ff */
[-C--:B------:R-:W-:Y:S01]  /*49e0*/  FMUL R18, R18, R3.reuse ;  /* 0x0000000312127220 */ /* 0x080fe20000400000 */
[----:B------:R-:W-:Y:S01]  /*49f0*/  F2FP.SATFINITE.E5M2.F32.PACK_AB_MERGE_C R27, RZ, R62, RZ ;  /* 0x0000003eff1b723e */ /* 0x000fe200048060ff */
[----:B------:R-:W-:Y:S01]  /*4a00*/  @!P2 STG.E.U8 desc[UR16][R6.64+0x18], R63 ;  /* 0x0000183f0600a986 */ /* 0x000fe2000c101110 */
[----:B------:R-:W-:Y:S01]  /*4a10*/  ISETP.LT.OR P3, PT, R25, 0x9, !P1 ;  /* 0x000000091900780c */ /* 0x000fe20004f61670 */
[-C--:B------:R-:W-:Y:S01]  /*4a20*/  FMUL R11, R11, R3.reuse ;  /* 0x000000030b0b7220 */ /* 0x080fe20000400000 */
[----:B------:R-:W-:Y:S01]  /*4a30*/  ISETP.GE.AND P2, PT, R26, 0x29, PT ;  /* 0x000000291a00780c */ /* 0x000fe20003f46270 */
[----:B------:R-:W-:Y:S01]  /*4a40*/  @!P6 STG.E.U8 desc[UR16][R8.64+0x20], R61 ;  /* 0x0000203d0800e986 */ /* 0x000fe2000c101110 */
[C---:B------:R-:W-:Y:S01]  /*4a50*/  ISETP.LT.OR P0, PT, R25.reuse, 0x9, !P0 ;  /* 0x000000091900780c */ /* 0x040fe20004701670 */
[----:B------:R-:W-:Y:S01]  /*4a60*/  FMUL R14, R14, R3 ;  /* 0x000000030e0e7220 */ /* 0x000fe20000400000 */
[----:B------:R-:W-:Y:S01]  /*4a70*/  ISETP.GE.AND P1, PT, R26, 0x2a, PT ;  /* 0x0000002a1a00780c */ /* 0x000fe20003f26270 */
[----:B------:R-:W-:Y:S01]  /*4a80*/  @!P5 STG.E.U8 desc[UR16][R8.64+0x21], R27 ;  /* 0x0000211b0800d986 */ /* 0x000fe2000c101110 */
[----:B------:R-:W-:-:S02]  /*4a90*/  ISETP.LT.OR P6, PT, R25, 0x1, !P2 ;  /* 0x000000011900780c */ /* 0x000fc400057c1670 */
[C---:B------:R-:W-:Y:S02]  /*4aa0*/  ISETP.LT.OR P5, PT, R25.reuse, 0x1, !P1 ;  /* 0x000000011900780c */ /* 0x040fe40004fa1670 */
[----:B------:R-:W-:Y:S02]  /*4ab0*/  F2FP.SATFINITE.E5M2.F32.PACK_AB_MERGE_C R59, RZ, R59, RZ ;  /* 0x0000003bff3b723e */ /* 0x000fe400048060ff */
[----:B0-----:R-:W-:Y:S02]  /*4ac0*/  F2FP.SATFINITE.E5M2.F32.PACK_AB_MERGE_C R13, RZ, R60, RZ ;  /* 0x0000003cff0d723e */ /* 0x001fe400048060ff */
[----:B------:R-:W-:Y:S01]  /*4ad0*/  F2FP.SATFINITE.E5M2.F32.PACK_AB_MERGE_C R57, RZ, R57, RZ ;  /* 0x00000039ff39723e */ /* 0x000fe200048060ff */
[----:B------:R-:W-:Y:S01]  /*4ae0*/  @!P0 STG.E.U8 desc[UR16][R6.64+0x20], R59 ;  /* 0x0000203b06008986 */ /* 0x000fe2000c101110 */
[----:B-1----:R-:W-:Y:S02]  /*4af0*/  F2FP.SATFINITE.E5M2.F32.PACK_AB_MERGE_C R17, RZ, R58, RZ ;  /* 0x0000003aff11723e */ /* 0x002fe400048060ff */
[C---:B------:R-:W-:Y:S01]  /*4b00*/  ISETP.LT.OR P1, PT, R25.reuse, 0x9, !P1 ;  /* 0x000000091900780c */ /* 0x040fe20004f21670 */
[----:B------:R0:W-:Y:S01]  /*4b10*/  @!P3 STG.E.U8 desc[UR16][R6.64+0x21], R13 ;  /* 0x0000210d0600b986 */ /* 0x0001e2000c101110 */
[----:B------:R-:W-:-:S02]  /*4b20*/  ISETP.LT.OR P2, PT, R25, 0x9, !P2 ;  /* 0x000000091900780c */ /* 0x000fc40005741670 */
[C---:B------:R-:W-:Y:S01]  /*4b30*/  ISETP.GE.AND P3, PT, R26.reuse, 0x31, PT ;  /* 0x000000311a00780c */ /* 0x040fe20003f66270 */
[----:B------:R-:W-:Y:S01]  /*4b40*/  @!P6 STG.E.U8 desc[UR16][R8.64+0x28], R57 ;  /* 0x000028390800e986 */ /* 0x000fe2000c101110 */
[----:B------:R-:W-:Y:S02]  /*4b50*/  ISETP.GE.AND P0, PT, R26, 0x32, PT ;  /* 0x000000321a00780c */ /* 0x000fe40003f06270 */
[----:B------:R-:W-:Y:S01]  /*4b60*/  F2FP.SATFINITE.E5M2.F32.PACK_AB_MERGE_C R23, RZ, R23, RZ ;  /* 0x00000017ff17723e */ /* 0x000fe200048060ff */
[----:B------:R1:W-:Y:S01]  /*4b70*/  @!P5 STG.E.U8 desc[UR16][R8.64+0x29], R17 ;  /* 0x000029110800d986 */ /* 0x0003e2000c101110 */
[C---:B------:R-:W-:Y:S02]  /*4b80*/  ISETP.LT.OR P5, PT, R25.reuse, 0x1, !P3 ;  /* 0x000000011900780c */ /* 0x040fe40005fa1670 */
[----:B------:R-:W-:Y:S02]  /*4b90*/  ISETP.LT.OR P6, PT, R25, 0x1, !P0 ;  /* 0x000000011900780c */ /* 0x000fe400047c1670 */
[----:B0-----:R-:W-:Y:S01]  /*4ba0*/  F2FP.SATFINITE.E5M2.F32.PACK_AB_MERGE_C R13, RZ, R56, RZ ;  /* 0x00000038ff0d723e */ /* 0x001fe200048060ff */
[----:B------:R-:W-:Y:S01]  /*4bb0*/  @!P2 STG.E.U8 desc[UR16][R6.64+0x28], R23 ;  /* 0x000028170600a986 */ /* 0x000fe2000c101110 */
[----:B------:R-:W-:-:S02]  /*4bc0*/  F2FP.SATFINITE.E5M2.F32.PACK_AB_MERGE_C R21, RZ, R21, RZ ;  /* 0x00000015ff15723e */ /* 0x000fc400048060ff */
[C---:B------:R-:W-:Y:S01]  /*4bd0*/  ISETP.GE.AND P2, PT, R26.reuse, 0x3a, PT ;  /* 0x0000003a1a00780c */ /* 0x040fe20003f46270 */
[----:B------:R0:W-:Y:S01]  /*4be0*/  @!P1 STG.E.U8 desc[UR16][R6.64+0x29], R13 ;  /* 0x0000290d06009986 */ /* 0x0001e2000c101110 */
[C---:B------:R-:W-:Y:S02]  /*4bf0*/  ISETP.LT.OR P1, PT, R25.reuse, 0x9, !P3 ;  /* 0x000000091900780c */ /* 0x040fe40005f21670 */
[----:B-1----:R-:W-:Y:S01]  /*4c00*/  F2FP.SATFINITE.E5M2.F32.PACK_AB_MERGE_C R17, RZ, R22, RZ ;  /* 0x00000016ff11723e */ /* 0x002fe200048060ff */
[----:B------:R-:W-:Y:S01]  /*4c10*/  @!P5 STG.E.U8 desc[UR16][R8.64+0x30], R21 ;  /* 0x000030150800d986 */ /* 0x000fe2000c101110 */
[----:B------:R-:W-:Y:S02]  /*4c20*/  ISETP.GE.AND P3, PT, R26, 0x39, PT ;  /* 0x000000391a00780c */ /* 0x000fe40003f66270 */
[C---:B------:R-:W-:Y:S01]  /*4c30*/  ISETP.LT.OR P0, PT, R25.reuse, 0x9, !P0 ;  /* 0x000000091900780c */ /* 0x040fe20004701670 */
[----:B------:R1:W-:Y:S01]  /*4c40*/  @!P6 STG.E.U8 desc[UR16][R8.64+0x31], R17 ;  /* 0x000031110800e986 */ /* 0x0003e2000c101110 */
[----:B------:R-:W-:-:S02]  /*4c50*/  ISETP.LT.OR P5, PT, R25, 0x1, !P3 ;  /* 0x000000011900780c */ /* 0x000fc40005fa1670 */
[C---:B------:R-:W-:Y:S02]  /*4c60*/  ISETP.LT.OR P6, PT, R25.reuse, 0x1, !P2 ;  /* 0x000000011900780c */ /* 0x040fe400057c1670 */
[C---:B------:R-:W-:Y:S02]  /*4c70*/  ISETP.LT.OR P3, PT, R25.reuse, 0x9, !P3 ;  /* 0x000000091900780c */ /* 0x040fe40005f61670 */
[----:B------:R-:W-:Y:S02]  /*4c80*/  ISETP.LT.OR P2, PT, R25, 0x9, !P2 ;  /* 0x000000091900780c */ /* 0x000fe40005741670 */
[----:B------:R-:W-:Y:S02]  /*4c90*/  F2FP.SATFINITE.E5M2.F32.PACK_AB_MERGE_C R19, RZ, R19, RZ ;  /* 0x00000013ff13723e */ /* 0x000fe400048060ff */
[----:B0-----:R-:W-:Y:S02]  /*4ca0*/  F2FP.SATFINITE.E5M2.F32.PACK_AB_MERGE_C R13, RZ, R20, RZ ;  /* 0x00000014ff0d723e */ /* 0x001fe400048060ff */
[----:B------:R-:W-:Y:S01]  /*4cb0*/  F2FP.SATFINITE.E5M2.F32.PACK_AB_MERGE_C R15, RZ, R15, RZ ;  /* 0x0000000fff0f723e */ /* 0x000fe200048060ff */
[----:B------:R0:W-:Y:S01]  /*4cc0*/  @!P1 STG.E.U8 desc[UR16][R6.64+0x30], R19 ;  /* 0x0000301306009986 */ /* 0x0001e2000c101110 */
[----:B-1----:R-:W-:-:S02]  /*4cd0*/  F2FP.SATFINITE.E5M2.F32.PACK_AB_MERGE_C R17, RZ, R18, RZ ;  /* 0x00000012ff11723e */ /* 0x002fc400048060ff */
[----:B------:R-:W-:Y:S01]  /*4ce0*/  F2FP.SATFINITE.E5M2.F32.PACK_AB_MERGE_C R11, RZ, R11, RZ ;  /* 0x0000000bff0b723e */ /* 0x000fe200048060ff */
[----:B------:R0:W-:Y:S01]  /*4cf0*/  @!P0 STG.E.U8 desc[UR16][R6.64+0x31], R13 ;  /* 0x0000310d06008986 */ /* 0x0001e2000c101110 */
[----:B------:R-:W-:-:S03]  /*4d00*/  F2FP.SATFINITE.E5M2.F32.PACK_AB_MERGE_C R21, RZ, R14, RZ ;  /* 0x0000000eff15723e */ /* 0x000fc600048060ff */
[----:B------:R0:W-:Y:S04]  /*4d10*/  @!P5 STG.E.U8 desc[UR16][R8.64+0x38], R15 ;  /* 0x0000380f0800d986 */ /* 0x0001e8000c101110 */
[----:B------:R0:W-:Y:S04]  /*4d20*/  @!P6 STG.E.U8 desc[UR16][R8.64+0x39], R17 ;  /* 0x000039110800e986 */ /* 0x0001e8000c101110 */
[----:B------:R0:W-:Y:S04]  /*4d30*/  @!P3 STG.E.U8 desc[UR16][R6.64+0x38], R11 ;  /* 0x0000380b0600b986 */ /* 0x0001e8000c101110 */
[----:B------:R0:W-:Y:S02]  /*4d40*/  @!P2 STG.E.U8 desc[UR16][R6.64+0x39], R21 ;  /* 0x000039150600a986 */ /* 0x0001e4000c101110 */
.L_x_98:
[----:B------:R-:W-:Y:S05]  /*4d50*/  BSYNC B0 ;  /* 0x0000000000007941 */ /* 0x000fea0003800000 */
.L_x_32:
[----:B------:R-:W-:Y:S01]  /*4d60*/  ULDC UR6, c[0x0][0xc] ;  /* 0x0000030000067ab9 */ /* 0x000fe20000000800 */
[----:B------:R-:W-:Y:S01]  /*4d70*/  ULDC UR7, c[0x0][0x10] ;  /* 0x0000040000077ab9 */ /* 0x000fe20000000800 */
[----:B0-----:R-:W0:Y:S01]  /*4d80*/  LDC R9, c[0x0][0x14] ;  /* 0x00000500ff097b82 */ /* 0x001e220000000800 */
[----:B------:R-:W-:Y:S01]  /*4d90*/  UIMAD.WIDE.U32 UR6, UR6, UR7, URZ ;  /* 0x00000007060672a5 */ /* 0x000fe2000f8e003f */
[----:B------:R-:W-:Y:S02]  /*4da0*/  IMAD.MOV.U32 R6, RZ, RZ, R0 ;  /* 0x000000ffff067224 */ /* 0x000fe400078e0000 */
[----:B------:R-:W-:Y:S02]  /*4db0*/  IMAD.MOV.U32 R7, RZ, RZ, R5 ;  /* 0x000000ffff077224 */ /* 0x000fe400078e0005 */
[----:B------:R-:W-:Y:S02]  /*4dc0*/  IMAD.MOV.U32 R12, RZ, RZ, -0x1 ;  /* 0xffffffffff0c7424 */ /* 0x000fe400078e00ff */
[----:B------:R-:W-:-:S02]  /*4dd0*/  IMAD.MOV.U32 R69, RZ, RZ, -0x1 ;  /* 0xffffffffff457424 */ /* 0x000fc400078e00ff */
[----:B0-----:R-:W-:-:S04]  /*4de0*/  IMAD.WIDE.U32 R6, R9, UR6, R6 ;  /* 0x0000000609067c25 */ /* 0x001fc8000f8e0006 */
[----:B------:R-:W-:Y:S01]  /*4df0*/  IMAD R5, R9, UR7, RZ ;  /* 0x0000000709057c24 */ /* 0x000fe2000f8e02ff */
[----:B------:R-:W-:Y:S01]  /*4e00*/  ULDC.64 UR6, c[0x0][0x650] ;  /* 0x0001940000067ab9 */ /* 0x000fe20000000a00 */
[----:B------:R-:W-:Y:S01]  /*4e10*/  IMAD.MOV.U32 R0, RZ, RZ, R6 ;  /* 0x000000ffff007224 */ /* 0x000fe200078e0006 */
[----:B------:R-:W-:Y:S01]  /*4e20*/  ISETP.GE.U32.AND P0, PT, R6, UR6, PT ;  /* 0x0000000606007c0c */ /* 0x000fe2000bf06070 */
[----:B------:R-:W-:Y:S01]  /*4e30*/  IMAD.IADD R5, R7, 0x1, R5 ;  /* 0x0000000107057824 */ /* 0x000fe200078e0205 */
[----:B------:R-:W-:-:S04]  /*4e40*/  PRMT R7, RZ, 0x7610, R7 ;  /* 0x00007610ff077816 */ /* 0x000fc80000000007 */
[----:B------:R-:W-:-:S13]  /*4e50*/  ISETP.GE.U32.AND.EX P0, PT, R5, UR7, PT, P0 ;  /* 0x0000000705007c0c */ /* 0x000fda000bf06100 */
[----:B------:R-:W-:Y:S05]  /*4e60*/  @P0 BRA `(.L_x_99) ;  /* 0x0000000400640947 */ /* 0x000fea0003800000 */
[----:B------:R-:W0:Y:S01]  /*4e70*/  S2R R20, SR_CTAID.X ;  /* 0x0000000000147919 */ /* 0x000e220000002500 */
[----:B------:R-:W0:Y:S01]  /*4e80*/  LDC.64 R14, c[0x0][0x628] ;  /* 0x00018a00ff0e7b82 */ /* 0x000e220000000a00 */
[----:B------:R-:W-:Y:S01]  /*4e90*/  ULDC UR6, c[0x0][0x150] ;  /* 0x0000540000067ab9 */ /* 0x000fe20000000800 */
[----:B------:R-:W-:Y:S01]  /*4ea0*/  IMAD.MOV.U32 R12, RZ, RZ, R0 ;  /* 0x000000ffff0c7224 */ /* 0x000fe200078e0000 */
[----:B------:R-:W0:Y:S01]  /*4eb0*/  S2R R22, SR_CTAID.Y ;  /* 0x0000000000167919 */ /* 0x000e220000002600 */
[----:B------:R-:W-:-:S04]  /*4ec0*/  IMAD.MOV.U32 R13, RZ, RZ, R5 ;  /* 0x000000ffff0d7224 */ /* 0x000fc800078e0005 */
[----:B------:R-:W0:Y:S08]  /*4ed0*/  LDC R23, c[0x0][0x144] ;  /* 0x00005100ff177b82 */ /* 0x000e300000000800 */
[----:B-1234-:R-:W1:Y:S08]  /*4ee0*/  LDC R16, c[0x0][0x630] ;  /* 0x00018c00ff107b82 */ /* 0x01ee700000000800 */
[----:B------:R-:W2:Y:S01]  /*4ef0*/  LDC.64 R18, c[0x0][0x620] ;  /* 0x00018800ff127b82 */ /* 0x000ea20000000a00 */
[----:B0-----:R-:W-:-:S04]  /*4f00*/  ISETP.NE.U32.AND P0, PT, R14, RZ, PT ;  /* 0x000000ff0e00720c */ /* 0x001fc80003f05070 */
[----:B------:R-:W-:Y:S02]  /*4f10*/  ISETP.NE.AND.EX P0, PT, R15, RZ, PT, P0 ;  /* 0x000000ff0f00720c */ /* 0x000fe40003f05300 */
[----:B------:R-:W-:-:S05]  /*4f20*/  I2FP.F32.U32 R6, R20 ;  /* 0x0000001400067245 */ /* 0x000fca0000201000 */
[----:B------:R-:W-:-:S04]  /*4f30*/  FMUL R6, R6, UR6 ;  /* 0x0000000606067c20 */ /* 0x000fc80008400000 */
[----:B------:R0:W3:Y:S02]  /*4f40*/  F2I.U32.TRUNC.NTZ R21, R6 ;  /* 0x0000000600157305 */ /* 0x0000e4000020f000 */
[----:B-1----:R-:W-:Y:S05]  /*4f50*/  @!P0 BRA `(.L_x_100) ;  /* 0x0000000000288947 */ /* 0x002fea0003800000 */
[----:B------:R-:W1:Y:S02]  /*4f60*/  LDC R7, c[0x0][0x634] ;  /* 0x00018d00ff077b82 */ /* 0x000e640000000800 */
[----:B-1----:R-:W-:-:S05]  /*4f70*/  IADD3 R11, P0, R0, R7, RZ ;  /* 0x00000007000b7210 */ /* 0x002fca0007f1e0ff */
[----:B------:R-:W-:-:S04]  /*4f80*/  IMAD.X R17, RZ, RZ, R5, P0 ;  /* 0x000000ffff117224 */ /* 0x000fc800000e0605 */
[----:B0-----:R-:W-:-:S04]  /*4f90*/  IMAD.WIDE.U32 R6, R17, R14, RZ ;  /* 0x0000000e11067225 */ /* 0x001fc800078e00ff */
[----:B-----5:R-:W-:-:S04]  /*4fa0*/  IMAD.WIDE.U32 R8, P0, R11, R15, R6 ;  /* 0x0000000f0b087225 */ /* 0x020fc80007800006 */
[----:B------:R-:W-:-:S04]  /*4fb0*/  IMAD.WIDE.U32 R6, R11, R14, RZ ;  /* 0x0000000e0b067225 */ /* 0x000fc800078e00ff */
[----:B------:R-:W-:Y:S01]  /*4fc0*/  IMAD.X R13, RZ, RZ, RZ, P0 ;  /* 0x000000ffff0d7224 */ /* 0x000fe200000e06ff */
[----:B------:R-:W-:Y:S01]  /*4fd0*/  IADD3 RZ, P0, R7, R8, RZ ;  /* 0x0000000807ff7210 */ /* 0x000fe20007f1e0ff */
[----:B------:R-:W-:-:S04]  /*4fe0*/  IMAD.MOV.U32 R12, RZ, RZ, R9 ;  /* 0x000000ffff0c7224 */ /* 0x000fc800078e0009 */
[----:B------:R-:W-:-:S08]  /*4ff0*/  IMAD.WIDE.U32.X R12, R17, R15, R12, P0 ;  /* 0x0000000f110c7225 */ /* 0x000fd000000e040c */
.L_x_100:
[-CC-:B------:R-:W-:Y:S01]  /*5000*/  SHF.R.U64 R69, R12, R16.reuse, R13.reuse ;  /* 0x000000100c457219 */ /* 0x180fe2000000120d */
[----:B------:R-:W1:Y:S01]  /*5010*/  LDC.64 R28, c[0x0][0x640] ;  /* 0x00019000ff1c7b82 */ /* 0x000e620000000a00 */
[----:B0-----:R-:W-:Y:S01]  /*5020*/  SHF.R.U32.HI R6, RZ, R16, R13 ;  /* 0x00000010ff067219 */ /* 0x001fe2000001160d */
[----:B---3--:R-:W-:Y:S01]  /*5030*/  IMAD.MOV R21, RZ, RZ, -R21 ;  /* 0x000000ffff157224 */ /* 0x008fe200078e0a15 */
[----:B------:R-:W-:Y:S01]  /*5040*/  IADD3 R9, P0, RZ, -R69, RZ ;  /* 0x80000045ff097210 */ /* 0x000fe20007f1e0ff */
[----:B------:R-:W-:Y:S01]  /*5050*/  ULDC UR6, c[0x0][0x154] ;  /* 0x0000550000067ab9 */ /* 0x000fe20000000800 */
[----:B------:R-:W-:Y:S02]  /*5060*/  IMAD.MOV.U32 R11, RZ, RZ, 0x1 ;  /* 0x00000001ff0b7424 */ /* 0x000fe400078e00ff */
[----:B------:R-:W-:Y:S01]  /*5070*/  IMAD R21, R23, R21, R20 ;  /* 0x0000001517157224 */ /* 0x000fe200078e0214 */
[----:B------:R-:W0:Y:S01]  /*5080*/  LDC R12, c[0x0][0x618] ;  /* 0x00018600ff0c7b82 */ /* 0x000e220000000800 */
[----:B------:R-:W-:-:S02]  /*5090*/  IMAD.X R7, RZ, RZ, ~R6, P0 ;  /* 0x000000ffff077224 */ /* 0x000fc400000e0e06 */
[----:B------:R-:W-:Y:S02]  /*50a0*/  IMAD.MOV.U32 R6, RZ, RZ, R0 ;  /* 0x000000ffff067224 */ /* 0x000fe400078e0000 */
[-C--:B--2--5:R-:W-:Y:S02]  /*50b0*/  IMAD R8, R7, R18.reuse, RZ ;  /* 0x0000001207087224 */ /* 0x0a4fe400078e02ff */
[----:B------:R-:W-:Y:S01]  /*50c0*/  IMAD.MOV.U32 R7, RZ, RZ, R5 ;  /* 0x000000ffff077224 */ /* 0x000fe200078e0005 */
[----:B------:R-:W2:Y:S01]  /*50d0*/  LDC R24, c[0x0][0x608] ;  /* 0x00018200ff187b82 */ /* 0x000ea20000000800 */
[----:B------:R-:W-:-:S04]  /*50e0*/  IMAD.WIDE.U32 R6, R9, R18, R6 ;  /* 0x0000001209067225 */ /* 0x000fc800078e0006 */
[----:B------:R-:W-:-:S03]  /*50f0*/  IMAD R9, R9, R19, R8 ;  /* 0x0000001309097224 */ /* 0x000fc600078e0208 */
[----:B------:R-:W3:Y:S01]  /*5100*/  LDC R26, c[0x0][0x658] ;  /* 0x00019600ff1a7b82 */ /* 0x000ee20000000800 */
[----:B------:R-:W-:Y:S01]  /*5110*/  I2FP.F32.U32 R8, R22 ;  /* 0x0000001600087245 */ /* 0x000fe20000201000 */
[----:B------:R-:W-:Y:S01]  /*5120*/  IMAD.IADD R7, R7, 0x1, R9 ;  /* 0x0000000107077824 */ /* 0x000fe200078e0209 */
[----:B-1----:R-:W-:Y:S01]  /*5130*/  ISETP.NE.U32.AND P0, PT, R28, RZ, PT ;  /* 0x000000ff1c00720c */ /* 0x002fe20003f05070 */
[----:B------:R-:W-:Y:S02]  /*5140*/  IMAD.MOV.U32 R9, RZ, RZ, -0x1 ;  /* 0xffffffffff097424 */ /* 0x000fe400078e00ff */
[----:B------:R-:W-:Y:S02]  /*5150*/  FMUL R8, R8, UR6 ;  /* 0x0000000608087c20 */ /* 0x000fe40008400000 */
[----:B------:R-:W1:Y:S01]  /*5160*/  LDC R19, c[0x0][0x148] ;  /* 0x00005200ff137b82 */ /* 0x000e620000000800 */
[----:B0-----:R-:W-:Y:S01]  /*5170*/  SHF.R.U64 R16, R6, R12, R7 ;  /* 0x0000000c06107219 */ /* 0x001fe20000001207 */
[----:B------:R0:W4:Y:S01]  /*5180*/  F2I.U32.TRUNC.NTZ R17, R8 ;  /* 0x0000000800117305 */ /* 0x000122000020f000 */
[----:B------:R-:W-:-:S02]  /*5190*/  ISETP.NE.AND.EX P0, PT, R29, RZ, PT, P0 ;  /* 0x000000ff1d00720c */ /* 0x000fc40003f05300 */
[----:B------:R-:W-:-:S03]  /*51a0*/  SHF.R.U32.HI R7, RZ, R12, R7 ;  /* 0x0000000cff077219 */ /* 0x000fc60000011607 */
[----:B------:R-:W0:Y:S01]  /*51b0*/  LDC R20, c[0x0][0x600] ;  /* 0x00018000ff147b82 */ /* 0x000e220000000800 */
[-CC-:B--2---:R-:W-:Y:S02]  /*51c0*/  SHF.R.U64 R14, R16, R24.reuse, R7.reuse ;  /* 0x00000018100e7219 */ /* 0x184fe40000001207 */
[----:B------:R-:W-:-:S05]  /*51d0*/  SHF.R.U32.HI R7, RZ, R24, R7 ;  /* 0x00000018ff077219 */ /* 0x000fca0000011607 */
[----:B------:R-:W2:Y:S01]  /*51e0*/  LDC R25, c[0x0][0x648] ;  /* 0x00019200ff197b82 */ /* 0x000ea20000000800 */
[-CC-:B---3--:R-:W-:Y:S02]  /*51f0*/  SHF.R.U64 R18, R14, R26.reuse, R7.reuse ;  /* 0x0000001a0e127219 */ /* 0x188fe40000001207 */
[-C--:B------:R-:W-:Y:S02]  /*5200*/  SHF.L.U32 R9, R9, R26.reuse, RZ ;  /* 0x0000001a09097219 */ /* 0x080fe400000006ff */
[-C--:B------:R-:W-:Y:S01]  /*5210*/  SHF.R.U32.HI R7, RZ, R26.reuse, R7 ;  /* 0x0000001aff077219 */ /* 0x080fe20000011607 */
[----:B------:R-:W-:Y:S01]  /*5220*/  IMAD.MOV.U32 R6, RZ, RZ, R18 ;  /* 0x000000ffff067224 */ /* 0x000fe200078e0012 */
[----:B------:R-:W-:Y:S01]  /*5230*/  SHF.L.U32 R24, R11, R26, RZ ;  /* 0x0000001a0b187219 */ /* 0x000fe200000006ff */
[----:B------:R-:W3:Y:S01]  /*5240*/  LDC R27, c[0x0][0x638] ;  /* 0x00018e00ff1b7b82 */ /* 0x000ee20000000800 */
[----:B------:R-:W-:-:S07]  /*5250*/  LOP3.LUT R23, RZ, R9, RZ, 0x33, !PT ;  /* 0x00000009ff177212 */ /* 0x000fce00078e33ff */
[----:B------:R-:W0:Y:S01]  /*5260*/  LDC R30, c[0x0][0x610] ;  /* 0x00018400ff1e7b82 */ /* 0x000e220000000800 */
[----:B----4-:R-:W-:Y:S05]  /*5270*/  @!P0 BRA `(.L_x_101) ;  /* 0x0000000000288947 */ /* 0x010fea0003800000 */
[----:B------:R-:W4:Y:S02]  /*5280*/  LDC R11, c[0x0][0x64c] ;  /* 0x00019300ff0b7b82 */ /* 0x000f240000000800 */
[----:B----4-:R-:W-:-:S05]  /*5290*/  IADD3 R11, P0, R18, R11, RZ ;  /* 0x0000000b120b7210 */ /* 0x010fca0007f1e0ff */
[----:B------:R-:W-:-:S04]  /*52a0*/  IMAD.X R15, RZ, RZ, R7, P0 ;  /* 0x000000ffff0f7224 */ /* 0x000fc800000e0607 */
[----:B------:R-:W-:-:S04]  /*52b0*/  IMAD.WIDE.U32 R6, R15, R28, RZ ;  /* 0x0000001c0f067225 */ /* 0x000fc800078e00ff */
[----:B0-----:R-:W-:-:S04]  /*52c0*/  IMAD.WIDE.U32 R8, P0, R11, R29, R6 ;  /* 0x0000001d0b087225 */ /* 0x001fc80007800006 */
[----:B------:R-:W-:-:S04]  /*52d0*/  IMAD.WIDE.U32 R6, R11, R28, RZ ;  /* 0x0000001c0b067225 */ /* 0x000fc800078e00ff */
[----:B------:R-:W-:Y:S01]  /*52e0*/  IMAD.X R13, RZ, RZ, RZ, P0 ;  /* 0x000000ffff0d7224 */ /* 0x000fe200000e06ff */
[----:B------:R-:W-:Y:S01]  /*52f0*/  IADD3 RZ, P0, R7, R8, RZ ;  /* 0x0000000807ff7210 */ /* 0x000fe20007f1e0ff */
[----:B------:R-:W-:-:S04]  /*5300*/  IMAD.MOV.U32 R12, RZ, RZ, R9 ;  /* 0x000000ffff0c7224 */ /* 0x000fc800078e0009 */
[----:B------:R-:W-:-:S08]  /*5310*/  IMAD.WIDE.U32.X R6, R15, R29, R12, P0 ;  /* 0x0000001d0f067225 */ /* 0x000fd000000e040c */
.L_x_101:
[----:B--2---:R-:W-:Y:S01]  /*5320*/  SHF.R.U64 R6, R6, R25, R7 ;  /* 0x0000001906067219 */ /* 0x004fe20000001207 */
[----:B0-----:R-:W-:Y:S01]  /*5330*/  VIADD R11, R20, 0xffffffff ;  /* 0xffffffff140b7836 */ /* 0x001fe20000000000 */
[----:B------:R-:W-:Y:S01]  /*5340*/  LOP3.LUT R9, R14, R23, RZ, 0xc0, !PT ;  /* 0x000000170e097212 */ /* 0x000fe200078ec0ff */
[----:B------:R-:W-:Y:S02]  /*5350*/  IMAD.MOV R17, RZ, RZ, -R17 ;  /* 0x000000ffff117224 */ /* 0x000fe400078e0a11 */
[----:B------:R-:W-:Y:S02]  /*5360*/  IMAD.MOV R7, RZ, RZ, -R6 ;  /* 0x000000ffff077224 */ /* 0x000fe400078e0a06 */
[----:B------:R-:W-:Y:S01]  /*5370*/  IMAD R24, R24, R6, R9 ;  /* 0x0000000618187224 */ /* 0x000fe200078e0209 */
[----:B------:R-:W-:Y:S01]  /*5380*/  LOP3.LUT R9, R16, R11, RZ, 0xc0, !PT ;  /* 0x0000000b10097212 */ /* 0x000fe200078ec0ff */
[----:B-1----:R-:W-:Y:S02]  /*5390*/  @P4 IMAD R21, R19, R17, R22 ;  /* 0x0000001113154224 */ /* 0x002fe400078e0216 */
[----:B---3--:R-:W-:-:S02]  /*53a0*/  IMAD R6, R7, R27, R18 ;  /* 0x0000001b07067224 */ /* 0x008fc400078e0212 */
[----:B------:R-:W-:Y:S02]  /*53b0*/  IMAD R24, R24, R30, R21 ;  /* 0x0000001e18187224 */ /* 0x000fe400078e0215 */
[----:B------:R-:W-:Y:S02]  /*53c0*/  IMAD R9, R6, R20, R9 ;  /* 0x0000001406097224 */ /* 0x000fe400078e0209 */
[----:B------:R-:W-:-:S03]  /*53d0*/  IMAD.MOV.U32 R7, RZ, RZ, 0x1 ;  /* 0x00000001ff077424 */ /* 0x000fc600078e00ff */
[----:B------:R-:W-:Y:S02]  /*53e0*/  SEL R12, R9, R24, !P4 ;  /* 0x00000018090c7207 */ /* 0x000fe40006000000 */
[----:B------:R-:W-:-:S07]  /*53f0*/  SEL R24, R24, R9, !P4 ;  /* 0x0000000918187207 */ /* 0x000fce0006000000 */
.L_x_99:
[----:B------:R-:W-:Y:S01]  /*5400*/  LOP3.LUT P0, RZ, R7, 0xff, RZ, 0xc0, !PT ;  /* 0x000000ff07ff7812 */ /* 0x000fe2000780c0ff */
[----:B-1234-:R-:W-:-:S12]  /*5410*/  IMAD.MOV.U32 R16, RZ, RZ, R24 ;  /* 0x000000ffff107224 */ /* 0x01efd800078e0018 */
[----:B------:R-:W-:Y:S05]  /*5420*/  @P0 BRA `(.L_x_102) ;  /* 0xffffffbc00400947 */ /* 0x000fea000383ffff */
[----:B------:R-:W-:Y:S05]  /*5430*/  EXIT ;  /* 0x000000000000794d */ /* 0x000fea0003800000 */
.L_x_4:
[----:B0-----:R-:W-:Y:S01]  /*5440*/  ULDC.64 UR4, c[0x0][0x650] ;  /* 0x0001940000047ab9 */ /* 0x001fe20000000a00 */
        /* <DEDUP_REMOVED lines=25> */
.L_x_104:
[-CC-:B------:R-:W-:Y:S01]  /*55e0*/  SHF.R.U64 R16, R14, R18.reuse, R15.reuse ;  /* 0x000000120e107219 */ /* 0x180fe2000000120f */
[----:B------:R-:W0:Y:S01]  /*55f0*/  LDC R22, c[0x0][0x618] ;  /* 0x00018600ff167b82 */ /* 0x000e220000000800 */
[----:B------:R-:W-:Y:S01]  /*5600*/  SHF.R.U32.HI R7, RZ, R18, R15 ;  /* 0x00000012ff077219 */ /* 0x000fe2000001160f */
[----:B------:R-:W-:Y:S01]  /*5610*/  ULDC UR4, c[0x0][0x150] ;  /* 0x0000540000047ab9 */ /* 0x000fe20000000800 */
[----:B------:R-:W-:Y:S01]  /*5620*/  IADD3 R9, P0, RZ, -R16, RZ ;  /* 0x80000010ff097210 */ /* 0x000fe20007f1e0ff */
[----:B------:R-:W-:Y:S01]  /*5630*/  IMAD.MOV.U32 R10, RZ, RZ, R0 ;  /* 0x000000ffff0a7224 */ /* 0x000fe200078e0000 */
[----:B------:R-:W-:Y:S01]  /*5640*/  I2FP.F32.U32 R12, R6 ;  /* 0x00000006000c7245 */ /* 0x000fe20000201000 */
[----:B------:R-:W-:Y:S02]  /*5650*/  IMAD.MOV.U32 R11, RZ, RZ, R5 ;  /* 0x000000ffff0b7224 */ /* 0x000fe400078e0005 */
[----:B------:R-:W1:Y:S01]  /*5660*/  LDC.64 R24, c[0x0][0x640] ;  /* 0x00019000ff187b82 */ /* 0x000e620000000a00 */
[----:B------:R-:W-:-:S02]  /*5670*/  IMAD.X R7, RZ, RZ, ~R7, P0 ;  /* 0x000000ffff077224 */ /* 0x000fc400000e0e07 */
[----:B------:R-:W-:Y:S01]  /*5680*/  FMUL R13, R12, UR4 ;  /* 0x000000040c0d7c20 */ /* 0x000fe20008400000 */
[----:B------:R-:W-:Y:S01]  /*5690*/  IMAD.WIDE.U32 R10, R9, R20, R10 ;  /* 0x00000014090a7225 */ /* 0x000fe200078e000a */
[----:B------:R-:W-:-:S03]  /*56a0*/  ULDC UR4, c[0x0][0x154] ;  /* 0x0000550000047ab9 */ /* 0x000fc60000000800 */
[----:B------:R-:W-:Y:S01]  /*56b0*/  IMAD R12, R7, R20, RZ ;  /* 0x00000014070c7224 */ /* 0x000fe200078e02ff */
[----:B------:R-:W2:Y:S01]  /*56c0*/  LDC R15, c[0x0][0x144] ;  /* 0x00005100ff0f7b82 */ /* 0x000ea20000000800 */
[----:B------:R-:W3:Y:S02]  /*56d0*/  F2I.U32.TRUNC.NTZ R13, R13 ;  /* 0x0000000d000d7305 */ /* 0x000ee4000020f000 */
[----:B------:R-:W-:Y:S02]  /*56e0*/  IMAD R7, R9, R21, R12 ;  /* 0x0000001509077224 */ /* 0x000fe400078e020c */
[----:B------:R-:W-:Y:S02]  /*56f0*/  IMAD.MOV.U32 R12, RZ, RZ, 0x1 ;  /* 0x00000001ff0c7424 */ /* 0x000fe400078e00ff */
[----:B------:R-:W-:Y:S01]  /*5700*/  IMAD.IADD R7, R11, 0x1, R7 ;  /* 0x000000010b077824 */ /* 0x000fe200078e0207 */
[----:B------:R-:W4:Y:S04]  /*5710*/  LDC R18, c[0x0][0x608] ;  /* 0x00018200ff127b82 */ /* 0x000f280000000800 */
[----:B0-----:R-:W-:-:S02]  /*5720*/  SHF.R.U64 R14, R10, R22, R7 ;  /* 0x000000160a0e7219 */ /* 0x001fc40000001207 */
[----:B------:R-:W-:Y:S02]  /*5730*/  I2FP.F32.U32 R10, R8 ;  /* 0x00000008000a7245 */ /* 0x000fe40000201000 */
[----:B------:R-:W0:Y:S01]  /*5740*/  LDC R23, c[0x0][0x658] ;  /* 0x00019600ff177b82 */ /* 0x000e220000000800 */
[----:B-1----:R-:W-:Y:S01]  /*5750*/  ISETP.NE.U32.AND P0, PT, R24, RZ, PT ;  /* 0x000000ff1800720c */ /* 0x002fe20003f05070 */
[----:B---3--:R-:W-:Y:S01]  /*5760*/  IMAD.MOV R9, RZ, RZ, -R13 ;  /* 0x000000ffff097224 */ /* 0x008fe200078e0a0d */
[----:B------:R-:W-:Y:S01]  /*5770*/  SHF.R.U32.HI R7, RZ, R22, R7 ;  /* 0x00000016ff077219 */ /* 0x000fe20000011607 */
[----:B------:R-:W-:Y:S01]  /*5780*/  FMUL R10, R10, UR4 ;  /* 0x000000040a0a7c20 */ /* 0x000fe20008400000 */
[----:B------:R-:W-:-:S03]  /*5790*/  ISETP.NE.AND.EX P0, PT, R25, RZ, PT, P0 ;  /* 0x000000ff1900720c */ /* 0x000fc60003f05300 */
[----:B------:R-:W1:Y:S01]  /*57a0*/  LDC R21, c[0x0][0x148] ;  /* 0x00005200ff157b82 */ /* 0x000e620000000800 */
[----:B--2---:R-:W-:Y:S01]  /*57b0*/  IMAD R22, R15, R9, R6 ;  /* 0x000000090f167224 */ /* 0x004fe200078e0206 */
[----:B------:R2:W3:Y:S06]  /*57c0*/  F2I.U32.TRUNC.NTZ R19, R10 ;  /* 0x0000000a00137305 */ /* 0x0004ec000020f000 */
[----:B------:R-:W1:Y:S01]  /*57d0*/  LDC R20, c[0x0][0x600] ;  /* 0x00018000ff147b82 */ /* 0x000e620000000800 */
[-CC-:B----4-:R-:W-:Y:S02]  /*57e0*/  SHF.R.U64 R17, R14, R18.reuse, R7.reuse ;  /* 0x000000120e117219 */ /* 0x190fe40000001207 */
[----:B------:R-:W-:Y:S01]  /*57f0*/  SHF.R.U32.HI R6, RZ, R18, R7 ;  /* 0x00000012ff067219 */ /* 0x000fe20000011607 */
[----:B------:R-:W-:-:S04]  /*5800*/  IMAD.MOV.U32 R18, RZ, RZ, -0x1 ;  /* 0xffffffffff127424 */ /* 0x000fc800078e00ff */
[----:B------:R-:W4:Y:S01]  /*5810*/  LDC R26, c[0x0][0x648] ;  /* 0x00019200ff1a7b82 */ /* 0x000f220000000800 */
[-C--:B0-----:R-:W-:Y:S02]  /*5820*/  SHF.L.U32 R9, R18, R23.reuse, RZ ;  /* 0x0000001712097219 */ /* 0x081fe400000006ff */
[-CC-:B------:R-:W-:Y:S02]  /*5830*/  SHF.R.U64 R18, R17, R23.reuse, R6.reuse ;  /* 0x0000001711127219 */ /* 0x180fe40000001206 */
[-C--:B------:R-:W-:Y:S02]  /*5840*/  SHF.R.U32.HI R7, RZ, R23.reuse, R6 ;  /* 0x00000017ff077219 */ /* 0x080fe40000011606 */
[----:B------:R-:W-:Y:S01]  /*5850*/  SHF.L.U32 R23, R12, R23, RZ ;  /* 0x000000170c177219 */ /* 0x000fe200000006ff */
[----:B------:R-:W0:Y:S01]  /*5860*/  LDC R27, c[0x0][0x638] ;  /* 0x00018e00ff1b7b82 */ /* 0x000e220000000800 */
[----:B------:R-:W-:Y:S01]  /*5870*/  LOP3.LUT R28, RZ, R9, RZ, 0x33, !PT ;  /* 0x00000009ff1c7212 */ /* 0x000fe200078e33ff */
[----:B------:R-:W-:-:S06]  /*5880*/  IMAD.MOV.U32 R6, RZ, RZ, R18 ;  /* 0x000000ffff067224 */ /* 0x000fcc00078e0012 */
[----:B------:R-:W0:Y:S01]  /*5890*/  LDC R29, c[0x0][0x610] ;  /* 0x00018400ff1d7b82 */ /* 0x000e220000000800 */
[----:B--23--:R-:W-:Y:S05]  /*58a0*/  @!P0 BRA `(.L_x_105) ;  /* 0x0000000000288947 */ /* 0x00cfea0003800000 */
[----:B------:R-:W2:Y:S02]  /*58b0*/  LDC R9, c[0x0][0x64c] ;  /* 0x00019300ff097b82 */ /* 0x000ea40000000800 */
[----:B--2---:R-:W-:-:S05]  /*58c0*/  IADD3 R9, P0, R18, R9, RZ ;  /* 0x0000000912097210 */ /* 0x004fca0007f1e0ff */
        /* <DEDUP_REMOVED lines=8> */
.L_x_105:
[----:B----4-:R-:W-:Y:S01]  /*5950*/  SHF.R.U64 R7, R6, R26, R7 ;  /* 0x0000001a06077219 */ /* 0x010fe20000001207 */
[----:B-1----:R-:W-:Y:S01]  /*5960*/  VIADD R11, R20, 0xffffffff ;  /* 0xffffffff140b7836 */ /* 0x002fe20000000000 */
[----:B------:R-:W-:Y:S01]  /*5970*/  LOP3.LUT R6, R17, R28, RZ, 0xc0, !PT ;  /* 0x0000001c11067212 */ /* 0x000fe200078ec0ff */
[----:B------:R-:W-:Y:S02]  /*5980*/  IMAD.MOV R19, RZ, RZ, -R19 ;  /* 0x000000ffff137224 */ /* 0x000fe400078e0a13 */
[----:B------:R-:W-:Y:S01]  /*5990*/  IMAD.MOV R9, RZ, RZ, -R7 ;  /* 0x000000ffff097224 */ /* 0x000fe200078e0a07 */
[----:B------:R-:W-:Y:S01]  /*59a0*/  LOP3.LUT R11, R14, R11, RZ, 0xc0, !PT ;  /* 0x0000000b0e0b7212 */ /* 0x000fe200078ec0ff */
[----:B------:R-:W-:Y:S02]  /*59b0*/  @P4 IMAD R22, R21, R19, R8 ;  /* 0x0000001315164224 */ /* 0x000fe400078e0208 */
[----:B------:R-:W-:Y:S02]  /*59c0*/  IMAD R7, R23, R7, R6 ;  /* 0x0000000717077224 */ /* 0x000fe400078e0206 */
[----:B0-----:R-:W-:-:S02]  /*59d0*/  IMAD R6, R9, R27, R18 ;  /* 0x0000001b09067224 */ /* 0x001fc400078e0212 */
[----:B------:R-:W-:Y:S02]  /*59e0*/  IMAD R14, R7, R29, R22 ;  /* 0x0000001d070e7224 */ /* 0x000fe400078e0216 */
[----:B------:R-:W-:Y:S02]  /*59f0*/  IMAD R7, R6, R20, R11 ;  /* 0x0000001406077224 */ /* 0x000fe400078e020b */
[----:B------:R-:W-:Y:S02]  /*5a00*/  IMAD.MOV.U32 R10, RZ, RZ, 0x1 ;  /* 0x00000001ff0a7424 */ /* 0x000fe400078e00ff */
[----:B------:R-:W-:Y:S01]  /*5a10*/  IMAD.MOV.U32 R9, RZ, RZ, R16 ;  /* 0x000000ffff097224 */ /* 0x000fe200078e0010 */
[----:B------:R-:W-:Y:S02]  /*5a20*/  SEL R17, R7, R14, !P4 ;  /* 0x0000000e07117207 */ /* 0x000fe40006000000 */
[----:B------:R-:W-:-:S07]  /*5a30*/  SEL R14, R14, R7, !P4 ;  /* 0x000000070e0e7207 */ /* 0x000fce0006000000 */
.L_x_103:
[----:B------:R-:W-:-:S08]  /*5a40*/  NOP ;  /* 0x0000000000007918 */ /* 0x000fd00000000000 */
[----:B------:R-:W0:-:S00]  /*5a50*/  USETMAXREG.DEALLOC.CTAPOOL 0x28 ;  /* 0x00000028000079c8 */ /* 0x000e0000080e0500 */
[----:B0-----:R-:W-:-:S13]  /*5a60*/  ISETP.NE.AND P0, PT, R3, RZ, PT ;  /* 0x000000ff0300720c */ /* 0x001fda0003f05270 */
[----:B------:R-:W-:Y:S05]  /*5a70*/  @P0 EXIT ;  /* 0x000000000000094d */ /* 0x000fea0003800000 */
[----:B------:R-:W-:Y:S01]  /*5a80*/  LOP3.LUT P0, RZ, R10, 0xff, RZ, 0xc0, !PT ;  /* 0x000000ff0aff7812 */ /* 0x000fe2000780c0ff */
[----:B------:R-:W-:Y:S02]  /*5a90*/  IMAD.MOV.U32 R10, RZ, RZ, 0x1 ;  /* 0x00000001ff0a7424 */ /* 0x000fe400078e00ff */
[----:B------:R-:W-:-:S10]  /*5aa0*/  IMAD.MOV.U32 R13, RZ, RZ, RZ ;  /* 0x000000ffff0d7224 */ /* 0x000fd400078e00ff */
[----:B------:R-:W-:Y:S05]  /*5ab0*/  @!P0 BRA `(.L_x_106) ;  /* 0x0000000c00388947 */ /* 0x000fea0003800000 */
[----:B------:R-:W0:Y:S01]  /*5ac0*/  LDC R3, c[0x0][0x28c] ;  /* 0x0000a300ff037b82 */ /* 0x000e220000000800 */
[----:B------:R-:W-:Y:S01]  /*5ad0*/  ULDC UR5, c[0x0][0x600] ;  /* 0x0001800000057ab9 */ /* 0x000fe20000000800 */
[----:B------:R-:W-:Y:S01]  /*5ae0*/  ULDC UR4, c[0x0][0xc] ;  /* 0x0000030000047ab9 */ /* 0x000fe20000000800 */
[----:B------:R-:W-:Y:S01]  /*5af0*/  UIADD3 UR16, UR5, -0x1, URZ ;  /* 0xffffffff05107890 */ /* 0x000fe2000fffe03f */
[C---:B------:R-:W-:Y:S01]  /*5b00*/  LOP3.LUT P2, RZ, R2.reuse, 0x7f, RZ, 0xc0, !PT ;  /* 0x0000007f02ff7812 */ /* 0x040fe2000784c0ff */
[----:B------:R-:W-:Y:S01]  /*5b10*/  ULDC UR6, c[0x0][0x658] ;  /* 0x0001960000067ab9 */ /* 0x000fe20000000800 */
[----:B------:R-:W-:Y:S01]  /*5b20*/  ULDC UR5, c[0x0][0x10] ;  /* 0x0000040000057ab9 */ /* 0x000fe20000000800 */
[----:B------:R-:W-:Y:S01]  /*5b30*/  UMOV UR7, 0xffffffff ;  /* 0xffffffff00077882 */ /* 0x000fe20000000000 */
[----:B------:R-:W-:Y:S01]  /*5b40*/  UMOV UR8, 0x1 ;  /* 0x0000000100087882 */ /* 0x000fe20000000000 */
[----:B------:R-:W-:Y:S01]  /*5b50*/  UIMAD.WIDE.U32 UR4, UR4, UR5, URZ ;  /* 0x00000005040472a5 */ /* 0x000fe2000f8e003f */
[----:B------:R-:W-:Y:S01]  /*5b60*/  LOP3.LUT P0, RZ, R2, 0x1f, RZ, 0xc0, !PT ;  /* 0x0000001f02ff7812 */ /* 0x000fe2000780c0ff */
[----:B------:R-:W-:Y:S01]  /*5b70*/  USHF.L.U32 UR7, UR7, UR6, URZ ;  /* 0x0000000607077299 */ /* 0x000fe2000800063f */
[----:B------:R-:W-:Y:S01]  /*5b80*/  BSSY B0, `(.L_x_106) ;  /* 0x00000c1000007945 */ /* 0x000fe20003800000 */
[----:B------:R-:W-:Y:S01]  /*5b90*/  USHF.L.U32 UR18, UR8, UR6, URZ ;  /* 0x0000000608127299 */ /* 0x000fe2000800063f */
[----:B------:R-:W-:Y:S01]  /*5ba0*/  IMAD.MOV.U32 R15, RZ, RZ, 0x1 ;  /* 0x00000001ff0f7424 */ /* 0x000fe200078e00ff */
[----:B------:R-:W-:Y:S01]  /*5bb0*/  LOP3.LUT R16, R4, 0x2, RZ, 0xfc, !PT ;  /* 0x0000000204107812 */ /* 0x000fe200078efcff */
[----:B------:R-:W-:Y:S01]  /*5bc0*/  ULDC UR6, c[0x0][0x14] ;  /* 0x0000050000067ab9 */ /* 0x000fe20000000800 */
[----:B------:R-:W-:Y:S01]  /*5bd0*/  PLOP3.LUT P0, PT, P0, P2, PT, 0x8a, 0x0 ;  /* 0x000000000000781c */ /* 0x000fe20000705172 */
[----:B------:R-:W-:Y:S01]  /*5be0*/  UIMAD.WIDE.U32 UR20, UR4, UR6, URZ ;  /* 0x00000006041472a5 */ /* 0x000fe2000f8e003f */
[----:B------:R-:W-:Y:S01]  /*5bf0*/  IMAD.MOV.U32 R10, RZ, RZ, 0x1 ;  /* 0x00000001ff0a7424 */ /* 0x000fe200078e00ff */
[----:B------:R-:W-:Y:S01]  /*5c00*/  UIMAD UR13, UR5, UR6, URZ ;  /* 0x00000006050d72a4 */ /* 0x000fe2000f8e023f */
[----:B------:R-:W-:Y:S01]  /*5c10*/  IMAD.MOV.U32 R13, RZ, RZ, RZ ;  /* 0x000000ffff0d7224 */ /* 0x000fe200078e00ff */
[----:B------:R-:W-:Y:S01]  /*5c20*/  ULOP3.LUT UR17, URZ, UR7, URZ, 0x33, !UPT ;  /* 0x000000073f117292 */ /* 0x000fe2000f8e333f */
[----:B0-----:R-:W-:Y:S01]  /*5c30*/  VIADD R3, R3, 0x3f ;  /* 0x0000003f03037836 */ /* 0x001fe20000000000 */
[----:B------:R-:W-:Y:S01]  /*5c40*/  UIADD3 UR13, UR21, UR13, URZ ;  /* 0x0000000d150d7290 */ /* 0x000fe2000fffe03f */
[----:B------:R-:W-:-:S03]  /*5c50*/  ULDC.64 UR22, c[0x0][0x198] ;  /* 0x0000660000167ab9 */ /* 0x000fc60000000a00 */
[----:B------:R-:W-:-:S04]  /*5c60*/  SHF.R.S32.HI R6, RZ, 0x1f, R3 ;  /* 0x0000001fff067819 */ /* 0x000fc80000011403 */
[----:B------:R-:W-:-:S04]  /*5c70*/  LEA.HI R6, R6, R3, RZ, 0x6 ;  /* 0x0000000306067211 */ /* 0x000fc800078f30ff */
[----:B------:R-:W-:-:S05]  /*5c80*/  SHF.R.S32.HI R12, RZ, 0x6, R6 ;  /* 0x00000006ff0c7819 */ /* 0x000fca0000011406 */
[----:B------:R-:W-:-:S07]  /*5c90*/  VIADD R11, R12, 0x1 ;  /* 0x000000010c0b7836 */ /* 0x000fce0000000000 */
.L_x_118:
[----:B------:R-:W-:-:S03]  /*5ca0*/  UMOV UR4, 0xffffffff ;  /* 0xffffffff00047882 */ /* 0x000fc60000000000 */
[----:B------:R-:W-:Y:S05]  /*5cb0*/  BRA.DIV UR4, `(.L_x_107) ;  /* 0x0000001604a07947 */ /* 0x000fea000b800000 */
[----:B------:R-:W-:-:S13]  /*5cc0*/  ELECT P1, URZ, PT ;  /* 0x00000000003f782f */ /* 0x000fda0003820000 */
.L_x_143:
[----:B------:R-:W0:Y:S01]  /*5cd0*/  LDC R2, c[0x0][0x28c] ;  /* 0x0000a300ff027b82 */ /* 0x000e220000000800 */
[----:B------:R-:W-:Y:S01]  /*5ce0*/  BSSY B1, `(.L_x_108) ;  /* 0x0000037000017945 */ /* 0x000fe20003800000 */
[----:B0-----:R-:W-:-:S13]  /*5cf0*/  ISETP.LT.OR P1, PT, R2, 0x1, !P1 ;  /* 0x000000010200780c */ /* 0x001fda0004f21670 */
[----:B------:R-:W-:Y:S05]  /*5d00*/  @P1 BRA `(.L_x_109) ;  /* 0x0000000000d01947 */ /* 0x000fea0003800000 */
[----:B------:R-:W-:Y:S02]  /*5d10*/  IMAD.SHL.U32 R17, R17, 0x40, RZ ;  /* 0x0000004011117824 */ /* 0x000fe400078e00ff */
[----:B------:R-:W-:Y:S02]  /*5d20*/  IMAD.SHL.U32 R14, R14, 0x80, RZ ;  /* 0x000000800e0e7824 */ /* 0x000fe400078e00ff */
[----:B------:R-:W-:Y:S02]  /*5d30*/  IMAD.MOV.U32 R20, RZ, RZ, RZ ;  /* 0x000000ffff147224 */ /* 0x000fe400078e00ff */
[----:B------:R-:W-:Y:S02]  /*5d40*/  IMAD.MOV.U32 R2, RZ, RZ, R11 ;  /* 0x000000ffff027224 */ /* 0x000fe400078e000b */
[----:B------:R-:W-:Y:S02]  /*5d50*/  IMAD.MOV.U32 R3, RZ, RZ, R10 ;  /* 0x000000ffff037224 */ /* 0x000fe400078e000a */
[----:B------:R-:W-:-:S07]  /*5d60*/  IMAD.MOV.U32 R6, RZ, RZ, R13 ;  /* 0x000000ffff067224 */ /* 0x000fce00078e000d */
.L_x_113:
[----:B------:R-:W0:Y:S01]  /*5d70*/  S2R R8, SR_CgaCtaId ;  /* 0x0000000000087919 */ /* 0x000e220000008800 */
[----:B------:R-:W-:-:S04]  /*5d80*/  MOV R7, 0x400 ;  /* 0x0000040000077802 */ /* 0x000fc80000000f00 */
[----:B0-----:R-:W-:Y:S02]  /*5d90*/  LEA R19, R8, R7, 0x18 ;  /* 0x0000000708137211 */ /* 0x001fe400078ec0ff */
[----:B------:R-:W-:Y:S01]  /*5da0*/  SHF.L.U32 R7, R3, 0x1f, RZ ;  /* 0x0000001f03077819 */ /* 0x000fe200000006ff */
[----:B------:R-:W0:Y:S02]  /*5db0*/  @!P2 LDC R8, c[0x0][0x500] ;  /* 0x00014000ff08ab82 */ /* 0x000e240000000800 */
[----:B------:R-:W-:-:S04]  /*5dc0*/  IMAD R18, R6, 0x8, R19 ;  /* 0x0000000806127824 */ /* 0x000fc800078e0213 */
[----:B------:R-:W1:Y:S02]  /*5dd0*/  SYNCS.PHASECHK.TRANS64.TRYWAIT P1, [R18+URZ+0x90], R7 ;  /* 0x00009007120075a7 */ /* 0x000e64000802017f */
[----:B-1----:R-:W-:Y:S05]  /*5de0*/  @!P1 BRA `(.L_x_110) ;  /* 0x0000001400749947 */ /* 0x002fea0003800000 */
.L_x_144:
[----:B-1----:R-:W-:Y:S01]  /*5df0*/  PRMT R7, R16, 0x9910, RZ ;  /* 0x0000991010077816 */ /* 0x002fe200000000ff */
[----:B0-----:R0:W-:Y:S03]  /*5e00*/  @!P2 SYNCS.ARRIVE.TRANS64 RZ, [R18+URZ], R8 ;  /* 0x0000000812ffa9a7 */ /* 0x0011e6000800003f */
[----:B------:R-:W-:-:S13]  /*5e10*/  ISETP.NE.AND P1, PT, R7, 0x2, PT ;  /* 0x000000020700780c */ /* 0x000fda0003f25270 */
[----:B0-----:R-:W-:Y:S05]  /*5e20*/  @P1 BRA `(.L_x_111) ;  /* 0x0000000000041947 */ /* 0x001fea0003800000 */
[----:B------:R-:W-:Y:S01]  /*5e30*/  BPT.TRAP 0x1 ;  /* 0x000000040000795c */ /* 0x000fe20000300000 */
.L_x_111:
[----:B------:R-:W-:Y:S05]  /*5e40*/  @P0 BRA `(.L_x_112) ;  /* 0x0000000000040947 */ /* 0x000fea0003800000 */
[----:B------:R-:W-:Y:S01]  /*5e50*/  BPT.TRAP 0x1 ;  /* 0x000000040000795c */ /* 0x000fe20000300000 */
.L_x_112:
[--C-:B------:R-:W-:Y:S01]  /*5e60*/  IMAD R7, R6, 0x2000, R19.reuse ;  /* 0x0000200006077824 */ /* 0x100fe200078e0213 */
[----:B------:R-:W-:Y:S01]  /*5e70*/  R2UR UR9, R18 ;  /* 0x00000000120972ca */ /* 0x000fe200000e0000 */
[----:B------:R-:W-:Y:S01]  /*5e80*/  IMAD R19, R6, 0x1000, R19 ;  /* 0x0000100006137824 */ /* 0x000fe200078e0213 */
[----:B------:R-:W-:Y:S01]  /*5e90*/  UIADD3 UR4, UP0, UR22, 0xf0, URZ ;  /* 0x000000f016047890 */ /* 0x000fe2000ff1e03f */
[----:B------:R-:W-:Y:S01]  /*5ea0*/  VIADD R2, R2, 0xffffffff ;  /* 0xffffffff02027836 */ /* 0x000fe20000000000 */
[----:B------:R-:W-:Y:S01]  /*5eb0*/  R2UR UR5, R7 ;  /* 0x00000000070572ca */ /* 0x000fe200000e0000 */
[----:B------:R-:W-:Y:S01]  /*5ec0*/  UIADD3 UR24, UP1, UR22, 0x1f0, URZ ;  /* 0x000001f016187890 */ /* 0x000fe2000ff3e03f */
[----:B------:R-:W-:Y:S01]  /*5ed0*/  R2UR UR8, R19 ;  /* 0x00000000130872ca */ /* 0x000fe200000e0000 */
[----:B------:R-:W-:Y:S01]  /*5ee0*/  VIADD R6, R6, 0x1 ;  /* 0x0000000106067836 */ /* 0x000fe20000000000 */
[----:B------:R-:W-:Y:S01]  /*5ef0*/  R2UR UR11, R14 ;  /* 0x000000000e0b72ca */ /* 0x000fe200000e0000 */
[----:B------:R-:W-:Y:S01]  /*5f00*/  UIADD3.X UR25, URZ, UR23, URZ, UP1, !UPT ;  /* 0x000000173f197290 */ /* 0x000fe20008ffe43f */
[C---:B------:R-:W-:Y:S01]  /*5f10*/  R2UR UR10, R20.reuse ;  /* 0x00000000140a72ca */ /* 0x040fe200000e0000 */
[----:B------:R-:W-:Y:S01]  /*5f20*/  UMOV UR6, 0x0 ;  /* 0x0000000000067882 */ /* 0x000fe20000000000 */
[----:B------:R-:W-:Y:S01]  /*5f30*/  R2UR UR12, R9 ;  /* 0x00000000090c72ca */ /* 0x000fe200000e0000 */
[----:B------:R-:W-:Y:S01]  /*5f40*/  UMOV UR7, 0x10000000 ;  /* 0x1000000000077882 */ /* 0x000fe20000000000 */
[----:B------:R-:W-:Y:S01]  /*5f50*/  R2UR UR19, R17 ;  /* 0x00000000111372ca */ /* 0x000fe200000e0000 */
[----:B------:R-:W-:Y:S01]  /*5f60*/  VIADD R20, R20, 0x40 ;  /* 0x0000004014147836 */ /* 0x000fe20000000000 */
[----:B------:R-:W-:Y:S01]  /*5f70*/  ISETP.GT.AND P3, PT, R2, 0x1, PT ;  /* 0x000000010200780c */ /* 0x000fe20003f64270 */
[----:B------:R-:W-:Y:S01]  /*5f80*/  UIADD3 UR14, UR5, 0x200, URZ ;  /* 0x00000200050e7890 */ /* 0x000fe2000fffe03f */
[----:B------:R-:W-:Y:S01]  /*5f90*/  ISETP.NE.AND P1, PT, R6, 0x12, PT ;  /* 0x000000120600780c */ /* 0x000fe20003f25270 */
[----:B------:R-:W-:-:S02]  /*5fa0*/  UIADD3.X UR5, URZ, UR23, URZ, UP0, !UPT ;  /* 0x000000173f057290 */ /* 0x000fc400087fe43f */
[----:B------:R-:W-:Y:S01]  /*5fb0*/  UIADD3 UR15, UR8, 0x24200, URZ ;  /* 0x00024200080f7890 */ /* 0x000fe2000fffe03f */
[----:B------:R-:W-:Y:S02]  /*5fc0*/  SEL R8, RZ, 0x1, P1 ;  /* 0x00000001ff087807 */ /* 0x000fe40000800000 */
[----:B------:R-:W-:Y:S01]  /*5fd0*/  UMOV UR8, UR14 ;  /* 0x0000000e00087c82 */ /* 0x000fe20008000000 */
[----:B------:R-:W-:Y:S02]  /*5fe0*/  SEL R6, R6, RZ, P1 ;  /* 0x000000ff06067207 */ /* 0x000fe40000800000 */
[----:B------:R-:W-:Y:S01]  /*5ff0*/  LOP3.LUT R3, R3, R8, RZ, 0x3c, !PT ;  /* 0x0000000803037212 */ /* 0x000fe200078e3cff */
[----:B------:R0:W-:Y:S02]  /*6000*/  UTMALDG.3D [UR8], [UR4], desc[UR6] ;  /* 0x00000608040075b4 */ /* 0x0001e40008011000 */
[----:B0-----:R-:W-:Y:S01]  /*6010*/  UMOV UR8, UR15 ;  /* 0x0000000f00087c82 */ /* 0x001fe20008000000 */
[----:B------:R-:W-:-:S02]  /*6020*/  UMOV UR11, UR19 ;  /* 0x00000013000b7c82 */ /* 0x000fc40008000000 */
[----:B------:R0:W-:Y:S02]  /*6030*/  UTMALDG.3D [UR8], [UR24], desc[UR6] ;  /* 0x00000608180075b4 */ /* 0x0001e40008011000 */
[----:B0-----:R-:W-:Y:S05]  /*6040*/  @P3 BRA `(.L_x_113) ;  /* 0xfffffffc00483947 */ /* 0x001fea000383ffff */
.L_x_109:
[----:B------:R-:W-:Y:S05]  /*6050*/  BSYNC B1 ;  /* 0x0000000000017941 */ /* 0x000fea0003800000 */
.L_x_108:
[----:B------:R-:W-:Y:S01]  /*6060*/  LOP3.LUT P3, RZ, R15, 0xff, RZ, 0xc0, !PT ;  /* 0x000000ff0fff7812 */ /* 0x000fe2000786c0ff */
[----:B------:R-:W-:Y:S01]  /*6070*/  IMAD.IADD R6, R12, 0x1, R13 ;  /* 0x000000010c067824 */ /* 0x000fe200078e020d */
[----:B------:R-:W-:Y:S01]  /*6080*/  IADD3 R0, P5, R0, UR20, RZ ;  /* 0x0000001400007c10 */ /* 0x000fe2000ffbe0ff */
[----:B------:R-:W-:Y:S01]  /*6090*/  ULDC.64 UR4, c[0x0][0x650] ;  /* 0x0001940000047ab9 */ /* 0x000fe20000000a00 */
[----:B------:R-:W-:Y:S01]  /*60a0*/  BSSY B1, `(.L_x_114) ;  /* 0x000006c000017945 */ /* 0x000fe20003800000 */
[----:B------:R-:W-:Y:S01]  /*60b0*/  IMAD.MOV.U32 R14, RZ, RZ, -0x1 ;  /* 0xffffffffff0e7424 */ /* 0x000fe200078e00ff */
[----:B------:R-:W-:Y:S01]  /*60c0*/  ISETP.GT.U32.AND P1, PT, R6, 0x11, PT ;  /* 0x000000110600780c */ /* 0x000fe20003f24070 */
[----:B------:R-:W-:Y:S01]  /*60d0*/  IMAD.MOV.U32 R17, RZ, RZ, -0x1 ;  /* 0xffffffffff117424 */ /* 0x000fe200078e00ff */
[----:B------:R-:W-:Y:S01]  /*60e0*/  IADD3.X R5, R5, UR13, RZ, P5, !PT ;  /* 0x0000000d05057c10 */ /* 0x000fe2000affe4ff */
[----:B------:R-:W-:Y:S01]  /*60f0*/  IMAD.MOV.U32 R9, RZ, RZ, -0x1 ;  /* 0xffffffffff097424 */ /* 0x000fe200078e00ff */
[----:B------:R-:W-:-:S02]  /*6100*/  ISETP.LT.U32.AND P1, PT, R12, 0x12, P1 ;  /* 0x000000120c00780c */ /* 0x000fc40000f21070 */
[----:B------:R-:W-:Y:S01]  /*6110*/  PRMT R15, RZ, 0x7610, R15 ;  /* 0x00007610ff0f7816 */ /* 0x000fe2000000000f */
[----:B------:R-:W0:Y:S01]  /*6120*/  @P3 S2R R3, SR_CgaCtaId ;  /* 0x0000000000033919 */ /* 0x000e220000008800 */
[----:B------:R-:W-:-:S04]  /*6130*/  @P3 MOV R2, 0x400 ;  /* 0x0000040000023802 */ /* 0x000fc80000000f00 */
[----:B0-----:R-:W-:Y:S01]  /*6140*/  @P3 LEA R7, R3, R2, 0x18 ;  /* 0x0000000203073211 */ /* 0x001fe200078ec0ff */
[----:B------:R-:W-:-:S03]  /*6150*/  IMAD.WIDE.U32 R2, R6, 0x38e38e39, RZ ;  /* 0x38e38e3906027825 */ /* 0x000fc600078e00ff */
[----:B------:R0:W-:Y:S01]  /*6160*/  @P3 SYNCS.ARRIVE.TRANS64.A1T0 RZ, [R7+URZ+0x138], RZ ;  /* 0x000138ff07ff39a7 */ /* 0x0001e2000810003f */
[----:B------:R-:W-:Y:S02]  /*6170*/  ISETP.GE.U32.AND P3, PT, R12, 0x12, PT ;  /* 0x000000120c00780c */ /* 0x000fe40003f66070 */
[----:B------:R-:W-:Y:S02]  /*6180*/  PRMT R2, RZ, 0x7610, R2 ;  /* 0x00007610ff027816 */ /* 0x000fe40000000002 */
[----:B0-----:R-:W-:Y:S02]  /*6190*/  SHF.R.U32.HI R7, RZ, 0x2, R3 ;  /* 0x00000002ff077819 */ /* 0x001fe40000011603 */
[----:B------:R-:W-:Y:S02]  /*61a0*/  SEL R3, RZ, 0x1, !P1 ;  /* 0x00000001ff037807 */ /* 0x000fe40004800000 */
[----:B------:R-:W-:Y:S01]  /*61b0*/  ISETP.GE.U32.AND P1, PT, R0, UR4, PT ;  /* 0x0000000400007c0c */ /* 0x000fe2000bf26070 */
[----:B------:R-:W-:Y:S01]  /*61c0*/  IMAD R13, R7, -0x12, R6 ;  /* 0xffffffee070d7824 */ /* 0x000fe200078e0206 */
[----:B------:R-:W-:-:S02]  /*61d0*/  LOP3.LUT R10, R10, R3, RZ, 0x3c, !PT ;  /* 0x000000030a0a7212 */ /* 0x000fc400078e3cff */
[----:B------:R-:W-:Y:S02]  /*61e0*/  ISETP.GE.U32.AND.EX P1, PT, R5, UR5, PT, P1 ;  /* 0x0000000505007c0c */ /* 0x000fe4000bf26110 */
[----:B------:R-:W-:-:S11]  /*61f0*/  @P3 LOP3.LUT R10, R10, 0x1, R7, 0x78, !PT ;  /* 0x000000010a0a3812 */ /* 0x000fd600078e7807 */
[----:B------:R-:W-:Y:S05]  /*6200*/  @P1 BRA `(.L_x_115) ;  /* 0x0000000400541947 */ /* 0x000fea0003800000 */
[----:B------:R-:W-:Y:S01]  /*6210*/  ULDC.64 UR4, c[0x0][0x628] ;  /* 0x00018a0000047ab9 */ /* 0x000fe20000000a00 */
[----:B------:R-:W0:Y:S01]  /*6220*/  S2R R17, SR_CTAID.X ;  /* 0x0000000000117919 */ /* 0x000e220000002500 */
[----:B------:R-:W-:Y:S01]  /*6230*/  ISETP.NE.U32.AND P1, PT, RZ, UR4, PT ;  /* 0x00000004ff007c0c */ /* 0x000fe2000bf25070 */
[----:B------:R-:W-:Y:S01]  /*6240*/  ULDC UR7, c[0x0][0x630] ;  /* 0x00018c0000077ab9 */ /* 0x000fe20000000800 */
[----:B------:R-:W-:Y:S01]  /*6250*/  IMAD.MOV.U32 R2, RZ, RZ, R0 ;  /* 0x000000ffff027224 */ /* 0x000fe200078e0000 */
[----:B------:R-:W1:Y:S01]  /*6260*/  S2R R14, SR_CTAID.Y ;  /* 0x00000000000e7919 */ /* 0x000e620000002600 */
[----:B------:R-:W-:Y:S01]  /*6270*/  ISETP.NE.AND.EX P1, PT, RZ, UR5, PT, P1 ;  /* 0x00000005ff007c0c */ /* 0x000fe2000bf25310 */
[----:B------:R-:W-:-:S12]  /*6280*/  IMAD.MOV.U32 R3, RZ, RZ, R5 ;  /* 0x000000ffff037224 */ /* 0x000fd800078e0005 */
[----:B------:R-:W-:Y:S05]  /*6290*/  @!P1 BRA `(.L_x_116) ;  /* 0x0000000000289947 */ /* 0x000fea0003800000 */
[----:B------:R-:W-:Y:S02]  /*62a0*/  ULDC UR6, c[0x0][0x634] ;  /* 0x00018d0000067ab9 */ /* 0x000fe40000000800 */
[----:B------:R-:W-:-:S05]  /*62b0*/  IADD3 R9, P1, R0, UR6, RZ ;  /* 0x0000000600097c10 */ /* 0x000fca000ff3e0ff */
[----:B------:R-:W-:-:S04]  /*62c0*/  IMAD.X R19, RZ, RZ, R5, P1 ;  /* 0x000000ffff137224 */ /* 0x000fc800008e0605 */
[----:B------:R-:W-:-:S04]  /*62d0*/  IMAD.WIDE.U32 R6, R19, UR4, RZ ;  /* 0x0000000413067c25 */ /* 0x000fc8000f8e00ff */
[----:B------:R-:W-:-:S04]  /*62e0*/  IMAD.WIDE.U32 R6, P1, R9, UR5, R6 ;  /* 0x0000000509067c25 */ /* 0x000fc8000f820006 */
[----:B------:R-:W-:-:S04]  /*62f0*/  IMAD.WIDE.U32 R8, R9, UR4, RZ ;  /* 0x0000000409087c25 */ /* 0x000fc8000f8e00ff */
[----:B------:R-:W-:Y:S01]  /*6300*/  IMAD.X R3, RZ, RZ, RZ, P1 ;  /* 0x000000ffff037224 */ /* 0x000fe200008e06ff */
[----:B------:R-:W-:Y:S01]  /*6310*/  IADD3 RZ, P1, R9, R6, RZ ;  /* 0x0000000609ff7210 */ /* 0x000fe20007f3e0ff */
[----:B------:R-:W-:-:S04]  /*6320*/  IMAD.MOV.U32 R2, RZ, RZ, R7 ;  /* 0x000000ffff027224 */ /* 0x000fc800078e0007 */
[----:B------:R-:W-:-:S08]  /*6330*/  IMAD.WIDE.U32.X R2, R19, UR5, R2, P1 ;  /* 0x0000000513027c25 */ /* 0x000fd000088e0402 */
.L_x_116:
[--C-:B------:R-:W-:Y:S01]  /*6340*/  SHF.R.U64 R8, R2, UR7, R3.reuse ;  /* 0x0000000702087c19 */ /* 0x100fe20008001203 */
[----:B------:R-:W-:Y:S01]  /*6350*/  ULDC.64 UR4, c[0x0][0x620] ;  /* 0x0001880000047ab9 */ /* 0x000fe20000000a00 */
[----:B------:R-:W-:Y:S01]  /*6360*/  SHF.R.U32.HI R2, RZ, UR7, R3 ;  /* 0x00000007ff027c19 */ /* 0x000fe20008011603 */
[----:B------:R-:W-:Y:S01]  /*6370*/  IMAD.MOV.U32 R3, RZ, RZ, R5 ;  /* 0x000000ffff037224 */ /* 0x000fe200078e0005 */
[----:B------:R-:W-:Y:S01]  /*6380*/  IADD3 R7, P1, RZ, -R8, RZ ;  /* 0x80000008ff077210 */ /* 0x000fe20007f3e0ff */
[----:B------:R-:W2:Y:S01]  /*6390*/  LDC R22, c[0x0][0x144] ;  /* 0x00005100ff167b82 */ /* 0x000ea20000000800 */
[----:B0-----:R-:W-:Y:S01]  /*63a0*/  I2FP.F32.U32 R9, R17 ;  /* 0x0000001100097245 */ /* 0x001fe20000201000 */
[----:B------:R-:W-:Y:S01]  /*63b0*/  ULDC.64 UR8, c[0x0][0x640] ;  /* 0x0001900000087ab9 */ /* 0x000fe20000000a00 */
[----:B------:R-:W-:Y:S01]  /*63c0*/  ULDC UR6, c[0x0][0x608] ;  /* 0x0001820000067ab9 */ /* 0x000fe20000000800 */
[----:B------:R-:W-:Y:S01]  /*63d0*/  IMAD.X R2, RZ, RZ, ~R2, P1 ;  /* 0x000000ffff027224 */ /* 0x000fe200008e0e02 */
[----:B------:R-:W-:-:S03]  /*63e0*/  ISETP.NE.U32.AND P1, PT, RZ, UR8, PT ;  /* 0x00000008ff007c0c */ /* 0x000fc6000bf25070 */
[----:B------:R-:W-:Y:S01]  /*63f0*/  IMAD R6, R2, UR4, RZ ;  /* 0x0000000402067c24 */ /* 0x000fe2000f8e02ff */
[----:B------:R-:W0:Y:S01]  /*6400*/  LDC R19, c[0x0][0x148] ;  /* 0x00005200ff137b82 */ /* 0x000e220000000800 */
[----:B------:R-:W-:Y:S01]  /*6410*/  IMAD.MOV.U32 R2, RZ, RZ, R0 ;  /* 0x000000ffff027224 */ /* 0x000fe200078e0000 */
[----:B------:R-:W-:-:S03]  /*6420*/  ISETP.NE.AND.EX P1, PT, RZ, UR9, PT, P1 ;  /* 0x00000009ff007c0c */ /* 0x000fc6000bf25310 */
[----:B------:R-:W-:Y:S01]  /*6430*/  IMAD.WIDE.U32 R2, R7, UR4, R2 ;  /* 0x0000000407027c25 */ /* 0x000fe2000f8e0002 */
[----:B------:R-:W-:-:S03]  /*6440*/  ULDC UR4, c[0x0][0x150] ;  /* 0x0000540000047ab9 */ /* 0x000fc60000000800 */
[----:B------:R-:W-:Y:S02]  /*6450*/  IMAD R7, R7, UR5, R6 ;  /* 0x0000000507077c24 */ /* 0x000fe4000f8e0206 */
[----:B------:R-:W-:Y:S01]  /*6460*/  FMUL R6, R9, UR4 ;  /* 0x0000000409067c20 */ /* 0x000fe20008400000 */
[----:B------:R-:W-:Y:S01]  /*6470*/  ULDC UR4, c[0x0][0x618] ;  /* 0x0001860000047ab9 */ /* 0x000fe20000000800 */
[----:B------:R-:W-:Y:S01]  /*6480*/  ULDC UR5, c[0x0][0x154] ;  /* 0x0000550000057ab9 */ /* 0x000fe20000000800 */
[----:B------:R-:W-:-:S03]  /*6490*/  IMAD.IADD R3, R3, 0x1, R7 ;  /* 0x0000000103037824 */ /* 0x000fc600078e0207 */
[----:B------:R-:W3:Y:S02]  /*64a0*/  F2I.U32.TRUNC.NTZ R6, R6 ;  /* 0x0000000600067305 */ /* 0x000ee4000020f000 */
[----:B------:R-:W-:Y:S02]  /*64b0*/  SHF.R.U64 R9, R2, UR4, R3 ;  /* 0x0000000402097c19 */ /* 0x000fe40008001203 */
[----:B-1----:R-:W-:-:S05]  /*64c0*/  I2FP.F32.U32 R2, R14 ;  /* 0x0000000e00027245 */ /* 0x002fca0000201000 */
[----:B------:R-:W-:Y:S01]  /*64d0*/  FMUL R21, R2, UR5 ;  /* 0x0000000502157c20 */ /* 0x000fe20008400000 */
[----:B------:R-:W-:Y:S01]  /*64e0*/  SHF.R.U32.HI R2, RZ, UR4, R3 ;  /* 0x00000004ff027c19 */ /* 0x000fe20008011603 */
[----:B------:R-:W-:-:S03]  /*64f0*/  ULDC UR4, c[0x0][0x658] ;  /* 0x0001960000047ab9 */ /* 0x000fc60000000800 */
[--C-:B------:R-:W-:Y:S01]  /*6500*/  SHF.R.U64 R20, R9, UR6, R2.reuse ;  /* 0x0000000609147c19 */ /* 0x100fe20008001202 */
[----:B------:R-:W1:Y:S01]  /*6510*/  F2I.U32.TRUNC.NTZ R21, R21 ;  /* 0x0000001500157305 */ /* 0x000e62000020f000 */
[----:B------:R-:W-:Y:S01]  /*6520*/  SHF.R.U32.HI R3, RZ, UR6, R2 ;  /* 0x00000006ff037c19 */ /* 0x000fe20008011602 */
[----:B---3--:R-:W-:-:S03]  /*6530*/  IMAD.MOV R6, RZ, RZ, -R6 ;  /* 0x000000ffff067224 */ /* 0x008fc600078e0a06 */
[----:B------:R-:W-:Y:S01]  /*6540*/  SHF.R.U64 R18, R20, UR4, R3 ;  /* 0x0000000414127c19 */ /* 0x000fe20008001203 */
[----:B--2---:R-:W-:Y:S01]  /*6550*/  IMAD R17, R22, R6, R17 ;  /* 0x0000000616117224 */ /* 0x004fe200078e0211 */
[----:B------:R-:W-:-:S03]  /*6560*/  SHF.R.U32.HI R23, RZ, UR4, R3 ;  /* 0x00000004ff177c19 */ /* 0x000fc60008011603 */
[----:B------:R-:W-:Y:S02]  /*6570*/  IMAD.MOV.U32 R2, RZ, RZ, R18 ;  /* 0x000000ffff027224 */ /* 0x000fe400078e0012 */
[----:B------:R-:W-:Y:S01]  /*6580*/  IMAD.MOV.U32 R3, RZ, RZ, R23 ;  /* 0x000000ffff037224 */ /* 0x000fe200078e0017 */
[----:B------:R-:W-:Y:S06]  /*6590*/  @!P1 BRA `(.L_x_117) ;  /* 0x0000000000289947 */ /* 0x000fec0003800000 */
[----:B------:R-:W-:Y:S02]  /*65a0*/  ULDC UR4, c[0x0][0x64c] ;  /* 0x0001930000047ab9 */ /* 0x000fe40000000800 */
[----:B------:R-:W-:-:S05]  /*65b0*/  IADD3 R3, P1, R18, UR4, RZ ;  /* 0x0000000412037c10 */ /* 0x000fca000ff3e0ff */
[----:B------:R-:W-:-:S04]  /*65c0*/  IMAD.X R23, RZ, RZ, R23, P1 ;  /* 0x000000ffff177224 */ /* 0x000fc800008e0617 */
[----:B------:R-:W-:-:S04]  /*65d0*/  IMAD.WIDE.U32 R6, R23, UR8, RZ ;  /* 0x0000000817067c25 */ /* 0x000fc8000f8e00ff */
[----:B------:R-:W-:-:S04]  /*65e0*/  IMAD.WIDE.U32 R6, P1, R3, UR9, R6 ;  /* 0x0000000903067c25 */ /* 0x000fc8000f820006 */
[----:B------:R-:W-:-:S04]  /*65f0*/  IMAD.WIDE.U32 R2, R3, UR8, RZ ;  /* 0x0000000803027c25 */ /* 0x000fc8000f8e00ff */
[----:B------:R-:W-:Y:S01]  /*6600*/  IMAD.MOV.U32 R2, RZ, RZ, R7 ;  /* 0x000000ffff027224 */ /* 0x000fe200078e0007 */
[----:B------:R-:W-:Y:S01]  /*6610*/  IADD3 RZ, P3, R3, R6, RZ ;  /* 0x0000000603ff7210 */ /* 0x000fe20007f7e0ff */
[----:B------:R-:W-:-:S04]  /*6620*/  IMAD.X R3, RZ, RZ, RZ, P1 ;  /* 0x000000ffff037224 */ /* 0x000fc800008e06ff */
[----:B------:R-:W-:-:S08]  /*6630*/  IMAD.WIDE.U32.X R2, R23, UR9, R2, P3 ;  /* 0x0000000917027c25 */ /* 0x000fd000098e0402 */
.L_x_117:
[----:B------:R-:W-:Y:S01]  /*6640*/  ULDC UR4, c[0x0][0x648] ;  /* 0x0001920000047ab9 */ /* 0x000fe20000000800 */
[----:B-1----:R-:W-:Y:S01]  /*6650*/  IMAD.MOV R21, RZ, RZ, -R21 ;  /* 0x000000ffff157224 */ /* 0x002fe200078e0a15 */
[----:B------:R-:W-:Y:S01]  /*6660*/  SHF.R.U64 R3, R2, UR4, R3 ;  /* 0x0000000402037c19 */ /* 0x000fe20008001203 */
[----:B------:R-:W-:Y:S01]  /*6670*/  ULDC UR4, c[0x0][0x638] ;  /* 0x00018e0000047ab9 */ /* 0x000fe20000000800 */
[----:B------:R-:W-:Y:S01]  /*6680*/  LOP3.LUT R20, R20, UR17, RZ, 0xc0, !PT ;  /* 0x0000001114147c12 */ /* 0x000fe2000f8ec0ff */
[----:B0-----:R-:W-:Y:S01]  /*6690*/  @P4 IMAD R17, R19, R21, R14 ;  /* 0x0000001513114224 */ /* 0x001fe200078e020e */
[----:B------:R-:W-:Y:S01]  /*66a0*/  ULDC UR5, c[0x0][0x610] ;  /* 0x0001840000057ab9 */ /* 0x000fe20000000800 */
[----:B------:R-:W-:Y:S02]  /*66b0*/  IMAD.MOV R7, RZ, RZ, -R3 ;  /* 0x000000ffff077224 */ /* 0x000fe400078e0a03 */
[----:B------:R-:W-:Y:S01]  /*66c0*/  IMAD R14, R3, UR18, R20 ;  /* 0x00000012030e7c24 */ /* 0x000fe2000f8e0214 */
[----:B------:R-:W-:Y:S01]  /*66d0*/  LOP3.LUT R3, R9, UR16, RZ, 0xc0, !PT ;  /* 0x0000001009037c12 */ /* 0x000fe2000f8ec0ff */
[----:B------:R-:W-:Y:S01]  /*66e0*/  IMAD R18, R7, UR4, R18 ;  /* 0x0000000407127c24 */ /* 0x000fe2000f8e0212 */
[----:B------:R-:W-:Y:S01]  /*66f0*/  ULDC UR4, c[0x0][0x600] ;  /* 0x0001800000047ab9 */ /* 0x000fe20000000800 */
[----:B------:R-:W-:-:S02]  /*6700*/  IMAD R14, R14, UR5, R17 ;  /* 0x000000050e0e7c24 */ /* 0x000fc4000f8e0211 */
[----:B------:R-:W-:Y:S02]  /*6710*/  IMAD R3, R18, UR4, R3 ;  /* 0x0000000412037c24 */ /* 0x000fe4000f8e0203 */
[----:B------:R-:W-:Y:S02]  /*6720*/  IMAD.MOV.U32 R2, RZ, RZ, 0x1 ;  /* 0x00000001ff027424 */ /* 0x000fe400078e00ff */
[----:B------:R-:W-:Y:S01]  /*6730*/  IMAD.MOV.U32 R9, RZ, RZ, R8 ;  /* 0x000000ffff097224 */ /* 0x000fe200078e0008 */
[----:B------:R-:W-:Y:S02]  /*6740*/  SEL R17, R3, R14, !P4 ;  /* 0x0000000e03117207 */ /* 0x000fe40006000000 */
[----:B------:R-:W-:-:S07]  /*6750*/  SEL R14, R14, R3, !P4 ;  /* 0x000000030e0e7207 */ /* 0x000fce0006000000 */
.L_x_115:
[----:B------:R-:W-:Y:S05]  /*6760*/  BSYNC B1 ;  /* 0x0000000000017941 */ /* 0x000fea0003800000 */
.L_x_114:
[----:B------:R-:W-:-:S13]  /*6770*/  LOP3.LUT P1, RZ, R2, 0xff, RZ, 0xc0, !PT ;  /* 0x000000ff02ff7812 */ /* 0x000fda000782c0ff */
[----:B------:R-:W-:Y:S05]  /*6780*/  @P1 BRA `(.L_x_118) ;  /* 0xfffffff400441947 */ /* 0x000fea000383ffff */
[----:B------:R-:W-:Y:S05]  /*6790*/  BSYNC B0 ;  /* 0x0000000000007941 */ /* 0x000fea0003800000 */
.L_x_106:
[----:B------:R-:W-:-:S03]  /*67a0*/  UMOV UR4, 0xffffffff ;  /* 0xffffffff00047882 */ /* 0x000fc60000000000 */
[----:B------:R-:W-:Y:S05]  /*67b0*/  BRA.DIV UR4, `(.L_x_119) ;  /* 0x0000000e04147947 */ /* 0x000fea000b800000 */
[----:B------:R-:W-:-:S13]  /*67c0*/  ELECT P0, URZ, PT ;  /* 0x00000000003f782f */ /* 0x000fda0003800000 */
.L_x_147:
[----:B------:R-:W-:Y:S04]  /*67d0*/  BSSY B0, `(.L_x_120) ;  /* 0x00000a9000007945 */ /* 0x000fe80003800000 */
[----:B------:R-:W-:Y:S05]  /*67e0*/  @!P0 BRA `(.L_x_121) ;  /* 0x00000008009c8947 */ /* 0x000fea0003800000 */
[----:B------:R-:W-:-:S04]  /*67f0*/  LOP3.LUT R4, R4, 0x2, RZ, 0xfc, !PT ;  /* 0x0000000204047812 */ /* 0x000fc800078efcff */
[----:B------:R-:W-:-:S13]  /*6800*/  ISETP.NE.AND P0, PT, R4, 0x3, PT ;  /* 0x000000030400780c */ /* 0x000fda0003f05270 */
[----:B------:R-:W-:Y:S05]  /*6810*/  @!P0 BRA `(.L_x_122) ;  /* 0x0000000000048947 */ /* 0x000fea0003800000 */
[----:B------:R-:W-:Y:S01]  /*6820*/  BPT.TRAP 0x1 ;  /* 0x000000040000795c */ /* 0x000fe20000300000 */
.L_x_122:
[----:B------:R-:W0:Y:S01]  /*6830*/  S2R R3, SR_CgaCtaId ;  /* 0x0000000000037919 */ /* 0x000e220000008800 */
[----:B------:R-:W-:Y:S02]  /*6840*/  MOV R0, 0x400 ;  /* 0x0000040000007802 */ /* 0x000fe40000000f00 */
[----:B------:R-:W-:Y:S02]  /*6850*/  SHF.L.U32 R2, R10, 0x1f, RZ ;  /* 0x0000001f0a027819 */ /* 0x000fe400000006ff */
[----:B0-----:R-:W-:-:S05]  /*6860*/  LEA R0, R3, R0, 0x18 ;  /* 0x0000000003007211 */ /* 0x001fca00078ec0ff */
[----:B------:R-:W-:-:S04]  /*6870*/  VIADD R0, R0, 0x90 ;  /* 0x0000009000007836 */ /* 0x000fc80000000000 */
[C---:B------:R-:W-:Y:S02]  /*6880*/  IMAD R5, R13.reuse, 0x8, R0 ;  /* 0x000000080d057824 */ /* 0x040fe400078e0200 */
[----:B------:R-:W-:Y:S02]  /*6890*/  VIADD R13, R13, 0x1 ;  /* 0x000000010d0d7836 */ /* 0x000fe40000000000 */
[----:B------:R-:W0:Y:S03]  /*68a0*/  SYNCS.PHASECHK.TRANS64.TRYWAIT P0, [R5+URZ], R2 ;  /* 0x00000002050075a7 */ /* 0x000e26000800017f */
[----:B------:R-:W-:-:S04]  /*68b0*/  ISETP.NE.AND P1, PT, R13, 0x12, PT ;  /* 0x000000120d00780c */ /* 0x000fc80003f25270 */
[----:B------:R-:W-:Y:S02]  /*68c0*/  SEL R3, RZ, 0x1, P1 ;  /* 0x00000001ff037807 */ /* 0x000fe40000800000 */
[----:B------:R-:W-:Y:S02]  /*68d0*/  SEL R13, R13, RZ, P1 ;  /* 0x000000ff0d0d7207 */ /* 0x000fe40000800000 */
[----:B------:R-:W-:-:S03]  /*68e0*/  LOP3.LUT R10, R10, R3, RZ, 0x3c, !PT ;  /* 0x000000030a0a7212 */ /* 0x000fc600078e3cff */
[----:B------:R-:W-:Y:S01]  /*68f0*/  IMAD R7, R13, 0x8, R0 ;  /* 0x000000080d077824 */ /* 0x000fe200078e0200 */
[----:B------:R-:W-:Y:S01]  /*6900*/  SHF.L.U32 R4, R10, 0x1f, RZ ;  /* 0x0000001f0a047819 */ /* 0x000fe200000006ff */
[----:B0-----:R-:W-:Y:S06]  /*6910*/  @!P0 BRA `(.L_x_123) ;  /* 0x0000000800e08947 */ /* 0x001fec0003800000 */
.L_x_148:
[----:B------:R-:W1:Y:S01]  /*6920*/  SYNCS.PHASECHK.TRANS64.TRYWAIT P0, [R7+URZ], R4 ;  /* 0x00000004070075a7 */ /* 0x000e62000800017f */
[----:B0-----:R-:W-:-:S05]  /*6930*/  VIADD R2, R13, 0x1 ;  /* 0x000000010d027836 */ /* 0x001fca0000000000 */
[----:B------:R-:W-:-:S04]  /*6940*/  ISETP.NE.AND P1, PT, R2, 0x12, PT ;  /* 0x000000120200780c */ /* 0x000fc80003f25270 */
[----:B------:R-:W-:Y:S02]  /*6950*/  SEL R3, RZ, 0x1, P1 ;  /* 0x00000001ff037807 */ /* 0x000fe40000800000 */
[----:B------:R-:W-:Y:S02]  /*6960*/  SEL R9, R2, RZ, P1 ;  /* 0x000000ff02097207 */ /* 0x000fe40000800000 */
[----:B------:R-:W-:-:S03]  /*6970*/  LOP3.LUT R10, R10, R3, RZ, 0x3c, !PT ;  /* 0x000000030a0a7212 */ /* 0x000fc600078e3cff */
[----:B------:R-:W-:Y:S01]  /*6980*/  IMAD R6, R9, 0x8, R0 ;  /* 0x0000000809067824 */ /* 0x000fe200078e0200 */
[----:B------:R-:W-:Y:S01]  /*6990*/  SHF.L.U32 R5, R10, 0x1f, RZ ;  /* 0x0000001f0a057819 */ /* 0x000fe200000006ff */
[----:B-1----:R-:W-:Y:S06]  /*69a0*/  @!P0 BRA `(.L_x_124) ;  /* 0x0000000800d08947 */ /* 0x002fec0003800000 */
.L_x_149:
[----:B------:R-:W1:Y:S01]  /*69b0*/  SYNCS.PHASECHK.TRANS64.TRYWAIT P0, [R6+URZ], R5 ;  /* 0x00000005060075a7 */ /* 0x000e62000800017f */
[----:B------:R-:W-:-:S05]  /*69c0*/  VIADD R2, R9, 0x1 ;  /* 0x0000000109027836 */ /* 0x000fca0000000000 */
[----:B------:R-:W-:-:S04]  /*69d0*/  ISETP.NE.AND P1, PT, R2, 0x12, PT ;  /* 0x000000120200780c */ /* 0x000fc80003f25270 */
[----:B------:R-:W-:Y:S02]  /*69e0*/  SEL R3, RZ, 0x1, P1 ;  /* 0x00000001ff037807 */ /* 0x000fe40000800000 */
[----:B0-----:R-:W-:Y:S02]  /*69f0*/  SEL R7, R2, RZ, P1 ;  /* 0x000000ff02077207 */ /* 0x001fe40000800000 */
[----:B------:R-:W-:-:S03]  /*6a00*/  LOP3.LUT R10, R10, R3, RZ, 0x3c, !PT ;  /* 0x000000030a0a7212 */ /* 0x000fc600078e3cff */
[----:B------:R-:W-:Y:S01]  /*6a10*/  IMAD R9, R7, 0x8, R0 ;  /* 0x0000000807097824 */ /* 0x000fe200078e0200 */
[----:B------:R-:W-:Y:S01]  /*6a20*/  SHF.L.U32 R4, R10, 0x1f, RZ ;  /* 0x0000001f0a047819 */ /* 0x000fe200000006ff */
[----:B-1----:R-:W-:Y:S06]  /*6a30*/  @!P0 BRA `(.L_x_125) ;  /* 0x0000000800c08947 */ /* 0x002fec0003800000 */
.L_x_150:
[----:B------:R-:W1:Y:S01]  /*6a40*/  SYNCS.PHASECHK.TRANS64.TRYWAIT P0, [R9+URZ], R4 ;  /* 0x00000004090075a7 */ /* 0x000e62000800017f */
[----:B------:R-:W-:-:S05]  /*6a50*/  VIADD R2, R7, 0x1 ;  /* 0x0000000107027836 */ /* 0x000fca0000000000 */
[----:B------:R-:W-:-:S04]  /*6a60*/  ISETP.NE.AND P1, PT, R2, 0x12, PT ;  /* 0x000000120200780c */ /* 0x000fc80003f25270 */
[----:B------:R-:W-:Y:S02]  /*6a70*/  SEL R3, RZ, 0x1, P1 ;  /* 0x00000001ff037807 */ /* 0x000fe40000800000 */
[----:B------:R-:W-:Y:S02]  /*6a80*/  SEL R7, R2, RZ, P1 ;  /* 0x000000ff02077207 */ /* 0x000fe40000800000 */
[----:B------:R-:W-:-:S03]  /*6a90*/  LOP3.LUT R10, R10, R3, RZ, 0x3c, !PT ;  /* 0x000000030a0a7212 */ /* 0x000fc600078e3cff */
[----:B0-----:R-:W-:Y:S01]  /*6aa0*/  IMAD R6, R7, 0x8, R0 ;  /* 0x0000000807067824 */ /* 0x001fe200078e0200 */
[----:B------:R-:W-:Y:S01]  /*6ab0*/  SHF.L.U32 R5, R10, 0x1f, RZ ;  /* 0x0000001f0a057819 */ /* 0x000fe200000006ff */
[----:B-1----:R-:W-:Y:S06]  /*6ac0*/  @!P0 BRA `(.L_x_126) ;  /* 0x0000000800b08947 */ /* 0x002fec0003800000 */
.L_x_151:
        /* <DEDUP_REMOVED lines=9> */
.L_x_152:
        /* <DEDUP_REMOVED lines=9> */
.L_x_153:
        /* <DEDUP_REMOVED lines=9> */
.L_x_154:
        /* <DEDUP_REMOVED lines=9> */
.L_x_155:
        /* <DEDUP_REMOVED lines=9> */
.L_x_156:
        /* <DEDUP_REMOVED lines=9> */
.L_x_157:
        /* <DEDUP_REMOVED lines=9> */
.L_x_158:
        /* <DEDUP_REMOVED lines=9> */
.L_x_159:
        /* <DEDUP_REMOVED lines=9> */
.L_x_160:
        /* <DEDUP_REMOVED lines=9> */
.L_x_161:
        /* <DEDUP_REMOVED lines=9> */
.L_x_162:
        /* <DEDUP_REMOVED lines=9> */
.L_x_163:
[----:B------:R-:W1:Y:S01]  /*7190*/  SYNCS.PHASECHK.TRANS64.TRYWAIT P0, [R6+URZ], R5 ;  /* 0x00000005060075a7 */ /* 0x000e62000800017f */
[----:B------:R-:W-:-:S05]  /*71a0*/  VIADD R2, R7, 0x1 ;  /* 0x0000000107027836 */ /* 0x000fca0000000000 */
[----:B------:R-:W-:-:S04]  /*71b0*/  ISETP.NE.AND P1, PT, R2, 0x12, PT ;  /* 0x000000120200780c */ /* 0x000fc80003f25270 */
[----:B0-----:R-:W-:Y:S02]  /*71c0*/  SEL R4, RZ, 0x1, P1 ;  /* 0x00000001ff047807 */ /* 0x001fe40000800000 */
[----:B------:R-:W-:Y:S02]  /*71d0*/  SEL R3, R2, RZ, P1 ;  /* 0x000000ff02037207 */ /* 0x000fe40000800000 */
[----:B------:R-:W-:Y:S01]  /*71e0*/  LOP3.LUT R4, R11, R4, RZ, 0x3c, !PT ;  /* 0x000000040b047212 */ /* 0x000fe200078e3cff */
[----:B-1----:R-:W-:Y:S06]  /*71f0*/  @!P0 BRA `(.L_x_139) ;  /* 0x0000000400e88947 */ /* 0x002fec0003800000 */
.L_x_164:
[----:B------:R-:W-:Y:S01]  /*7200*/  IMAD R3, R3, 0x8, R0 ;  /* 0x0000000803037824 */ /* 0x000fe200078e0200 */
[----:B------:R-:W-:-:S07]  /*7210*/  SHF.L.U32 R0, R4, 0x1f, RZ ;  /* 0x0000001f04007819 */ /* 0x000fce00000006ff */
.L_x_140:
[----:B-1----:R1:W2:Y:S02]  /*7220*/  SYNCS.PHASECHK.TRANS64.TRYWAIT P0, [R3+URZ], R0 ;  /* 0x00000000030075a7 */ /* 0x0022a4000800017f */
[----:B--2---:R-:W-:Y:S05]  /*7230*/  @!P0 NANOSLEEP.SYNCS 0x989680 ;  /* 0x009896800000895d */ /* 0x004fea0003900000 */
[----:B------:R-:W2:Y:S02]  /*7240*/  @!P0 SYNCS.PHASECHK.TRANS64 P0, [R3+URZ], R0 ;  /* 0x00000000030085a7 */ /* 0x000ea4000800007f */
[----:B--2---:R-:W-:Y:S05]  /*7250*/  @!P0 BRA `(.L_x_140) ;  /* 0xfffffffc00f08947 */ /* 0x004fea000383ffff */
.L_x_121:
[----:B------:R-:W-:Y:S05]  /*7260*/  BSYNC B0 ;  /* 0x0000000000007941 */ /* 0x000fea0003800000 */
.L_x_120:
[----:B------:R-:W-:Y:S05]  /*7270*/  EXIT ;  /* 0x000000000000794d */ /* 0x000fea0003800000 */
.L_x_18:
[----:B-1----:R-:W-:-:S04]  /*7280*/  IMAD.U32 R7, RZ, RZ, UR6 ;  /* 0x00000006ff077e24 */ /* 0x002fc8000f8e00ff */
[----:B------:R1:W3:Y:S03]  /*7290*/  SYNCS.PHASECHK.TRANS64.TRYWAIT P0, [R7+URZ], R6 ;  /* 0x00000006070075a7 */ /* 0x0002e6000800017f */
[----:B---3--:R-:W-:Y:S05]  /*72a0*/  @!P0 NANOSLEEP.SYNCS 0x989680 ;  /* 0x009896800000895d */ /* 0x008fea0003900000 */
[----:B------:R-:W3:Y:S02]  /*72b0*/  @!P0 SYNCS.PHASECHK.TRANS64 P0, [R7+URZ], R6 ;  /* 0x00000006070085a7 */ /* 0x000ee4000800007f */
[----:B---3--:R-:W-:Y:S05]  /*72c0*/  @!P0 BRA `(.L_x_18) ;  /* 0xfffffffc00ec8947 */ /* 0x008fea000383ffff */
[----:B------:R-:W-:Y:S05]  /*72d0*/  BRA `(.L_x_17) ;  /* 0xffffffa000a07947 */ /* 0x000fea000383ffff */
.L_x_24:
[----:B-1----:R-:W-:-:S04]  /*72e0*/  IMAD.U32 R8, RZ, RZ, UR12 ;  /* 0x0000000cff087e24 */ /* 0x002fc8000f8e00ff */
[----:B------:R1:W3:Y:S03]  /*72f0*/  SYNCS.PHASECHK.TRANS64.TRYWAIT P0, [R8+URZ], R7 ;  /* 0x00000007080075a7 */ /* 0x0002e6000800017f */
[----:B---3--:R-:W-:Y:S05]  /*7300*/  @!P0 NANOSLEEP.SYNCS 0x989680 ;  /* 0x009896800000895d */ /* 0x008fea0003900000 */
[----:B------:R-:W3:Y:S02]  /*7310*/  @!P0 SYNCS.PHASECHK.TRANS64 P0, [R8+URZ], R7 ;  /* 0x00000007080085a7 */ /* 0x000ee4000800007f */
[----:B---3--:R-:W-:Y:S05]  /*7320*/  @!P0 BRA `(.L_x_24) ;  /* 0xfffffffc00ec8947 */ /* 0x008fea000383ffff */
[----:B------:R-:W-:Y:S05]  /*7330*/  BRA `(.L_x_23) ;  /* 0xffffffa800247947 */ /* 0x000fea000383ffff */
.L_x_107:
[----:B------:R-:W-:Y:S01]  /*7340*/  BSSY B1, `(.L_x_141) ;  /* 0x0000006000017945 */ /* 0x000fe20003800000 */
[----:B------:R-:W-:-:S07]  /*7350*/  IMAD.MOV.U32 R2, RZ, RZ, -0x1 ;  /* 0xffffffffff027424 */ /* 0x000fce00078e00ff */
[----:B------:R-:W-:Y:S05]  /*7360*/  WARPSYNC.COLLECTIVE R2, `(.L_x_142) ;  /* 0x00000000020c7348 */ /* 0x000fea0003c00000 */
[----:B------:R-:W-:Y:S02]  /*7370*/  ELECT P1, UR62, PT ;  /* 0x00000000003e782f */ /* 0x000fe40003820000 */
[----:B------:R-:W-:Y:S01]  /*7380*/  MOV R2, UR62 ;  /* 0x0000003e00027c02 */ /* 0x000fe20008000f00 */
[----:B------:R-:W-:Y:S10]  /*7390*/  ENDCOLLECTIVE ;  /* 0x000000000000791b */ /* 0x000ff40003800000 */
.L_x_142:
[----:B------:R-:W-:Y:S05]  /*73a0*/  BSYNC B1 ;  /* 0x0000000000017941 */ /* 0x000fea0003800000 */
.L_x_141:
[----:B------:R-:W-:Y:S05]  /*73b0*/  BRA `(.L_x_143) ;  /* 0xffffffe800447947 */ /* 0x000fea000383ffff */
.L_x_110:
[----:B-1----:R1:W2:Y:S02]  /*73c0*/  SYNCS.PHASECHK.TRANS64.TRYWAIT P1, [R18+URZ+0x90], R7 ;  /* 0x00009007120075a7 */ /* 0x0022a4000802017f */
[----:B--2---:R-:W-:Y:S05]  /*73d0*/  @!P1 NANOSLEEP.SYNCS 0x989680 ;  /* 0x009896800000995d */ /* 0x004fea0003900000 */
[----:B------:R-:W2:Y:S02]  /*73e0*/  @!P1 SYNCS.PHASECHK.TRANS64 P1, [R18+URZ+0x90], R7 ;  /* 0x00009007120095a7 */ /* 0x000ea4000802007f */
[----:B--2---:R-:W-:Y:S05]  /*73f0*/  @!P1 BRA `(.L_x_110) ;  /* 0xfffffffc00f09947 */ /* 0x004fea000383ffff */
[----:B------:R-:W-:Y:S05]  /*7400*/  BRA `(.L_x_144) ;  /* 0xffffffe800787947 */ /* 0x000fea000383ffff */
.L_x_119:
[----:B------:R-:W-:Y:S01]  /*7410*/  BSSY B0, `(.L_x_145) ;  /* 0x0000006000007945 */ /* 0x000fe20003800000 */
[----:B------:R-:W-:-:S07]  /*7420*/  IMAD.MOV.U32 R2, RZ, RZ, -0x1 ;  /* 0xffffffffff027424 */ /* 0x000fce00078e00ff */
[----:B------:R-:W-:Y:S05]  /*7430*/  WARPSYNC.COLLECTIVE R2, `(.L_x_146) ;  /* 0x00000000020c7348 */ /* 0x000fea0003c00000 */
[----:B------:R-:W-:Y:S02]  /*7440*/  ELECT P1, UR62, PT ;  /* 0x00000000003e782f */ /* 0x000fe40003820000 */
[----:B------:R-:W-:Y:S01]  /*7450*/  MOV R2, UR62 ;  /* 0x0000003e00027c02 */ /* 0x000fe20008000f00 */
[----:B------:R-:W-:Y:S10]  /*7460*/  ENDCOLLECTIVE ;  /* 0x000000000000791b */ /* 0x000ff40003800000 */
.L_x_146:
[----:B------:R-:W-:Y:S05]  /*7470*/  BSYNC B0 ;  /* 0x0000000000007941 */ /* 0x000fea0003800000 */
.L_x_145:
[----:B------:R-:W-:Y:S01]  /*7480*/  PLOP3.LUT P0, PT, P1, PT, PT, 0x80, 0x0 ;  /* 0x000000000000781c */ /* 0x000fe20000f0f070 */
[----:B------:R-:W-:-:S12]  /*7490*/  BRA `(.L_x_147) ;  /* 0xfffffff000cc7947 */ /* 0x000fd8000383ffff */
.L_x_123:
[----:B0-----:R0:W1:Y:S02]  /*74a0*/  SYNCS.PHASECHK.TRANS64.TRYWAIT P0, [R5+URZ], R2 ;  /* 0x00000002050075a7 */ /* 0x001064000800017f */
[----:B-1----:R-:W-:Y:S05]  /*74b0*/  @!P0 NANOSLEEP.SYNCS 0x989680 ;  /* 0x009896800000895d */ /* 0x002fea0003900000 */
[----:B------:R-:W1:Y:S02]  /*74c0*/  @!P0 SYNCS.PHASECHK.TRANS64 P0, [R5+URZ], R2 ;  /* 0x00000002050085a7 */ /* 0x000e64000800007f */
[----:B-1----:R-:W-:Y:S05]  /*74d0*/  @!P0 BRA `(.L_x_123) ;  /* 0xfffffffc00f08947 */ /* 0x002fea000383ffff */
[----:B------:R-:W-:Y:S05]  /*74e0*/  BRA `(.L_x_148) ;  /* 0xfffffff4000c7947 */ /* 0x000fea000383ffff */
.L_x_124:
[----:B0-----:R0:W1:Y:S02]  /*74f0*/  SYNCS.PHASECHK.TRANS64.TRYWAIT P0, [R7+URZ], R4 ;  /* 0x00000004070075a7 */ /* 0x001064000800017f */
[----:B-1----:R-:W-:Y:S05]  /*7500*/  @!P0 NANOSLEEP.SYNCS 0x989680 ;  /* 0x009896800000895d */ /* 0x002fea0003900000 */
[----:B------:R-:W1:Y:S02]  /*7510*/  @!P0 SYNCS.PHASECHK.TRANS64 P0, [R7+URZ], R4 ;  /* 0x00000004070085a7 */ /* 0x000e64000800007f */
[----:B-1----:R-:W-:Y:S05]  /*7520*/  @!P0 BRA `(.L_x_124) ;  /* 0xfffffffc00f08947 */ /* 0x002fea000383ffff */
[----:B------:R-:W-:Y:S05]  /*7530*/  BRA `(.L_x_149) ;  /* 0xfffffff4001c7947 */ /* 0x000fea000383ffff */
.L_x_125:
[----:B0-----:R0:W1:Y:S02]  /*7540*/  SYNCS.PHASECHK.TRANS64.TRYWAIT P0, [R6+URZ], R5 ;  /* 0x00000005060075a7 */ /* 0x001064000800017f */
[----:B-1----:R-:W-:Y:S05]  /*7550*/  @!P0 NANOSLEEP.SYNCS 0x989680 ;  /* 0x009896800000895d */ /* 0x002fea0003900000 */
[----:B------:R-:W1:Y:S02]  /*7560*/  @!P0 SYNCS.PHASECHK.TRANS64 P0, [R6+URZ], R5 ;  /* 0x00000005060085a7 */ /* 0x000e64000800007f */
[----:B-1----:R-:W-:Y:S05]  /*7570*/  @!P0 BRA `(.L_x_125) ;  /* 0xfffffffc00f08947 */ /* 0x002fea000383ffff */
[----:B------:R-:W-:Y:S05]  /*7580*/  BRA `(.L_x_150) ;  /* 0xfffffff4002c7947 */ /* 0x000fea000383ffff */
.L_x_126:
[----:B0-----:R0:W1:Y:S02]  /*7590*/  SYNCS.PHASECHK.TRANS64.TRYWAIT P0, [R9+URZ], R4 ;  /* 0x00000004090075a7 */ /* 0x001064000800017f */
[----:B-1----:R-:W-:Y:S05]  /*75a0*/  @!P0 NANOSLEEP.SYNCS 0x989680 ;  /* 0x009896800000895d */ /* 0x002fea0003900000 */
[----:B------:R-:W1:Y:S02]  /*75b0*/  @!P0 SYNCS.PHASECHK.TRANS64 P0, [R9+URZ], R4 ;  /* 0x00000004090085a7 */ /* 0x000e64000800007f */
[----:B-1----:R-:W-:Y:S05]  /*75c0*/  @!P0 BRA `(.L_x_126) ;  /* 0xfffffffc00f08947 */ /* 0x002fea000383ffff */
[----:B------:R-:W-:Y:S05]  /*75d0*/  BRA `(.L_x_151) ;  /* 0xfffffff4003c7947 */ /* 0x000fea000383ffff */
.L_x_127:
[----:B0-----:R0:W1:Y:S02]  /*75e0*/  SYNCS.PHASECHK.TRANS64.TRYWAIT P0, [R6+URZ], R5 ;  /* 0x00000005060075a7 */ /* 0x001064000800017f */
[----:B-1----:R-:W-:Y:S05]  /*75f0*/  @!P0 NANOSLEEP.SYNCS 0x989680 ;  /* 0x009896800000895d */ /* 0x002fea0003900000 */
[----:B------:R-:W1:Y:S02]  /*7600*/  @!P0 SYNCS.PHASECHK.TRANS64 P0, [R6+URZ], R5 ;  /* 0x00000005060085a7 */ /* 0x000e64000800007f */
[----:B-1----:R-:W-:Y:S05]  /*7610*/  @!P0 BRA `(.L_x_127) ;  /* 0xfffffffc00f08947 */ /* 0x002fea000383ffff */
[----:B------:R-:W-:Y:S05]  /*7620*/  BRA `(.L_x_152) ;  /* 0xfffffff4004c7947 */ /* 0x000fea000383ffff */
.L_x_128:
[----:B0-----:R0:W1:Y:S02]  /*7630*/  SYNCS.PHASECHK.TRANS64.TRYWAIT P0, [R9+URZ], R4 ;  /* 0x00000004090075a7 */ /* 0x001064000800017f */
[----:B-1----:R-:W-:Y:S05]  /*7640*/  @!P0 NANOSLEEP.SYNCS 0x989680 ;  /* 0x009896800000895d */ /* 0x002fea0003900000 */
[----:B------:R-:W1:Y:S02]  /*7650*/  @!P0 SYNCS.PHASECHK.TRANS64 P0, [R9+URZ], R4 ;  /* 0x00000004090085a7 */ /* 0x000e64000800007f */
[----:B-1----:R-:W-:Y:S05]  /*7660*/  @!P0 BRA `(.L_x_128) ;  /* 0xfffffffc00f08947 */ /* 0x002fea000383ffff */
[----:B------:R-:W-:Y:S05]  /*7670*/  BRA `(.L_x_153) ;  /* 0xfffffff4005c7947 */ /* 0x000fea000383ffff */
.L_x_129:
[----:B0-----:R0:W1:Y:S02]  /*7680*/  SYNCS.PHASECHK.TRANS64.TRYWAIT P0, [R6+URZ], R5 ;  /* 0x00000005060075a7 */ /* 0x001064000800017f */
[----:B-1----:R-:W-:Y:S05]  /*7690*/  @!P0 NANOSLEEP.SYNCS 0x989680 ;  /* 0x009896800000895d */ /* 0x002fea0003900000 */
[----:B------:R-:W1:Y:S02]  /*76a0*/  @!P0 SYNCS.PHASECHK.TRANS64 P0, [R6+URZ], R5 ;  /* 0x00000005060085a7 */ /* 0x000e64000800007f */
[----:B-1----:R-:W-:Y:S05]  /*76b0*/  @!P0 BRA `(.L_x_129) ;  /* 0xfffffffc00f08947 */ /* 0x002fea000383ffff */
[----:B------:R-:W-:Y:S05]  /*76c0*/  BRA `(.L_x_154) ;  /* 0xfffffff4006c7947 */ /* 0x000fea000383ffff */
.L_x_130:
[----:B0-----:R0:W1:Y:S02]  /*76d0*/  SYNCS.PHASECHK.TRANS64.TRYWAIT P0, [R9+URZ], R4 ;  /* 0x00000004090075a7 */ /* 0x001064000800017f */
[----:B-1----:R-:W-:Y:S05]  /*76e0*/  @!P0 NANOSLEEP.SYNCS 0x989680 ;  /* 0x009896800000895d */ /* 0x002fea0003900000 */
[----:B------:R-:W1:Y:S02]  /*76f0*/  @!P0 SYNCS.PHASECHK.TRANS64 P0, [R9+URZ], R4 ;  /* 0x00000004090085a7 */ /* 0x000e64000800007f */
[----:B-1----:R-:W-:Y:S05]  /*7700*/  @!P0 BRA `(.L_x_130) ;  /* 0xfffffffc00f08947 */ /* 0x002fea000383ffff */
[----:B------:R-:W-:Y:S05]  /*7710*/  BRA `(.L_x_155) ;  /* 0xfffffff4007c7947 */ /* 0x000fea000383ffff */
.L_x_131:
[----:B0-----:R0:W1:Y:S02]  /*7720*/  SYNCS.PHASECHK.TRANS64.TRYWAIT P0, [R6+URZ], R5 ;  /* 0x00000005060075a7 */ /* 0x001064000800017f */
[----:B-1----:R-:W-:Y:S05]  /*7730*/  @!P0 NANOSLEEP.SYNCS 0x989680 ;  /* 0x009896800000895d */ /* 0x002fea0003900000 */
[----:B------:R-:W1:Y:S02]  /*7740*/  @!P0 SYNCS.PHASECHK.TRANS64 P0, [R6+URZ], R5 ;  /* 0x00000005060085a7 */ /* 0x000e64000800007f */
[----:B-1----:R-:W-:Y:S05]  /*7750*/  @!P0 BRA `(.L_x_131) ;  /* 0xfffffffc00f08947 */ /* 0x002fea000383ffff */
[----:B------:R-:W-:Y:S05]  /*7760*/  BRA `(.L_x_156) ;  /* 0xfffffff4008c7947 */ /* 0x000fea000383ffff */
.L_x_132:
[----:B0-----:R0:W1:Y:S02]  /*7770*/  SYNCS.PHASECHK.TRANS64.TRYWAIT P0, [R9+URZ], R4 ;  /* 0x00000004090075a7 */ /* 0x001064000800017f */
[----:B-1----:R-:W-:Y:S05]  /*7780*/  @!P0 NANOSLEEP.SYNCS 0x989680 ;  /* 0x009896800000895d */ /* 0x002fea0003900000 */
[----:B------:R-:W1:Y:S02]  /*7790*/  @!P0 SYNCS.PHASECHK.TRANS64 P0, [R9+URZ], R4 ;  /* 0x00000004090085a7 */ /* 0x000e64000800007f */
[----:B-1----:R-:W-:Y:S05]  /*77a0*/  @!P0 BRA `(.L_x_132) ;  /* 0xfffffffc00f08947 */ /* 0x002fea000383ffff */
[----:B------:R-:W-:Y:S05]  /*77b0*/  BRA `(.L_x_157) ;  /* 0xfffffff4009c7947 */ /* 0x000fea000383ffff */
.L_x_133:
[----:B0-----:R0:W1:Y:S02]  /*77c0*/  SYNCS.PHASECHK.TRANS64.TRYWAIT P0, [R6+URZ], R5 ;  /* 0x00000005060075a7 */ /* 0x001064000800017f */
[----:B-1----:R-:W-:Y:S05]  /*77d0*/  @!P0 NANOSLEEP.SYNCS 0x989680 ;  /* 0x009896800000895d */ /* 0x002fea0003900000 */
[----:B------:R-:W1:Y:S02]  /*77e0*/  @!P0 SYNCS.PHASECHK.TRANS64 P0, [R6+URZ], R5 ;  /* 0x00000005060085a7 */ /* 0x000e64000800007f */
[----:B-1----:R-:W-:Y:S05]  /*77f0*/  @!P0 BRA `(.L_x_133) ;  /* 0xfffffffc00f08947 */ /* 0x002fea000383ffff */
[----:B------:R-:W-:Y:S05]  /*7800*/  BRA `(.L_x_158) ;  /* 0xfffffff400ac7947 */ /* 0x000fea000383ffff */
.L_x_134:
[----:B0-----:R0:W1:Y:S02]  /*7810*/  SYNCS.PHASECHK.TRANS64.TRYWAIT P0, [R9+URZ], R4 ;  /* 0x00000004090075a7 */ /* 0x001064000800017f */
[----:B-1----:R-:W-:Y:S05]  /*7820*/  @!P0 NANOSLEEP.SYNCS 0x989680 ;  /* 0x009896800000895d */ /* 0x002fea0003900000 */
[----:B------:R-:W1:Y:S02]  /*7830*/  @!P0 SYNCS.PHASECHK.TRANS64 P0, [R9+URZ], R4 ;  /* 0x00000004090085a7 */ /* 0x000e64000800007f */
[----:B-1----:R-:W-:Y:S05]  /*7840*/  @!P0 BRA `(.L_x_134) ;  /* 0xfffffffc00f08947 */ /* 0x002fea000383ffff */
[----:B------:R-:W-:Y:S05]  /*7850*/  BRA `(.L_x_159) ;  /* 0xfffffff400bc7947 */ /* 0x000fea000383ffff */
.L_x_135:
[----:B0-----:R0:W1:Y:S02]  /*7860*/  SYNCS.PHASECHK.TRANS64.TRYWAIT P0, [R6+URZ], R5 ;  /* 0x00000005060075a7 */ /* 0x001064000800017f */
[----:B-1----:R-:W-:Y:S05]  /*7870*/  @!P0 NANOSLEEP.SYNCS 0x989680 ;  /* 0x009896800000895d */ /* 0x002fea0003900000 */
[----:B------:R-:W1:Y:S02]  /*7880*/  @!P0 SYNCS.PHASECHK.TRANS64 P0, [R6+URZ], R5 ;  /* 0x00000005060085a7 */ /* 0x000e64000800007f */
[----:B-1----:R-:W-:Y:S05]  /*7890*/  @!P0 BRA `(.L_x_135) ;  /* 0xfffffffc00f08947 */ /* 0x002fea000383ffff */
[----:B------:R-:W-:Y:S05]  /*78a0*/  BRA `(.L_x_160) ;  /* 0xfffffff400cc7947 */ /* 0x000fea000383ffff */
.L_x_136:
[----:B0-----:R0:W1:Y:S02]  /*78b0*/  SYNCS.PHASECHK.TRANS64.TRYWAIT P0, [R9+URZ], R4 ;  /* 0x00000004090075a7 */ /* 0x001064000800017f */
[----:B-1----:R-:W-:Y:S05]  /*78c0*/  @!P0 NANOSLEEP.SYNCS 0x989680 ;  /* 0x009896800000895d */ /* 0x002fea0003900000 */
[----:B------:R-:W1:Y:S02]  /*78d0*/  @!P0 SYNCS.PHASECHK.TRANS64 P0, [R9+URZ], R4 ;  /* 0x00000004090085a7 */ /* 0x000e64000800007f */
[----:B-1----:R-:W-:Y:S05]  /*78e0*/  @!P0 BRA `(.L_x_136) ;  /* 0xfffffffc00f08947 */ /* 0x002fea000383ffff */
[----:B------:R-:W-:Y:S05]  /*78f0*/  BRA `(.L_x_161) ;  /* 0xfffffff400dc7947 */ /* 0x000fea000383ffff */
.L_x_137:
[----:B0-----:R0:W1:Y:S02]  /*7900*/  SYNCS.PHASECHK.TRANS64.TRYWAIT P0, [R6+URZ], R5 ;  /* 0x00000005060075a7 */ /* 0x001064000800017f */
[----:B-1----:R-:W-:Y:S05]  /*7910*/  @!P0 NANOSLEEP.SYNCS 0x989680 ;  /* 0x009896800000895d */ /* 0x002fea0003900000 */
[----:B------:R-:W1:Y:S02]  /*7920*/  @!P0 SYNCS.PHASECHK.TRANS64 P0, [R6+URZ], R5 ;  /* 0x00000005060085a7 */ /* 0x000e64000800007f */
[----:B-1----:R-:W-:Y:S05]  /*7930*/  @!P0 BRA `(.L_x_137) ;  /* 0xfffffffc00f08947 */ /* 0x002fea000383ffff */
[----:B------:R-:W-:Y:S05]  /*7940*/  BRA `(.L_x_162) ;  /* 0xfffffff400ec7947 */ /* 0x000fea000383ffff */
.L_x_138:
[----:B0-----:R0:W1:Y:S02]  /*7950*/  SYNCS.PHASECHK.TRANS64.TRYWAIT P0, [R9+URZ], R4 ;  /* 0x00000004090075a7 */ /* 0x001064000800017f */
[----:B-1----:R-:W-:Y:S05]  /*7960*/  @!P0 NANOSLEEP.SYNCS 0x989680 ;  /* 0x009896800000895d */ /* 0x002fea0003900000 */
[----:B------:R-:W1:Y:S02]  /*7970*/  @!P0 SYNCS.PHASECHK.TRANS64 P0, [R9+URZ], R4 ;  /* 0x00000004090085a7 */ /* 0x000e64000800007f */
[----:B-1----:R-:W-:Y:S05]  /*7980*/  @!P0 BRA `(.L_x_138) ;  /* 0xfffffffc00f08947 */ /* 0x002fea000383ffff */
[----:B------:R-:W-:Y:S05]  /*7990*/  BRA `(.L_x_163) ;  /* 0xfffffff400fc7947 */ /* 0x000fea000383ffff */
.L_x_139:
[----:B0-----:R0:W1:Y:S02]  /*79a0*/  SYNCS.PHASECHK.TRANS64.TRYWAIT P0, [R6+URZ], R5 ;  /* 0x00000005060075a7 */ /* 0x001064000800017f */
[----:B-1----:R-:W-:Y:S05]  /*79b0*/  @!P0 NANOSLEEP.SYNCS 0x989680 ;  /* 0x009896800000895d */ /* 0x002fea0003900000 */
[----:B------:R-:W1:Y:S02]  /*79c0*/  @!P0 SYNCS.PHASECHK.TRANS64 P0, [R6+URZ], R5 ;  /* 0x00000005060085a7 */ /* 0x000e64000800007f */
[----:B-1----:R-:W-:Y:S05]  /*79d0*/  @!P0 BRA `(.L_x_139) ;  /* 0xfffffffc00f08947 */ /* 0x002fea000383ffff */
[----:B------:R-:W-:Y:S05]  /*79e0*/  BRA `(.L_x_164) ;  /* 0xfffffff800047947 */ /* 0x000fea000383ffff */
.L_x_165:
[----:B------:R-:W-:-:S00]  /*79f0*/  BRA `(.L_x_165) ;  /* 0xfffffffc00fc7947 */ /* 0x000fc0000383ffff */
[----:B------:R-:W-:-:S00]  /*7a00*/  NOP ;  /* 0x0000000000007918 */ /* 0x000fc00000000000 */
[----:B------:R-:W-:-:S00]  /*7a10*/  NOP ;  /* 0x0000000000007918 */ /* 0x000fc00000000000 */
[----:B------:R-:W-:-:S00]  /*7a20*/  NOP ;  /* 0x0000000000007918 */ /* 0x000fc00000000000 */
[----:B------:R-:W-:-:S00]  /*7a30*/  NOP ;  /* 0x0000000000007918 */ /* 0x000fc00000000000 */
[----:B------:R-:W-:-:S00]  /*7a40*/  NOP ;  /* 0x0000000000007918 */ /* 0x000fc00000000000 */
[----:B------:R-:W-:-:S00]  /*7a50*/  NOP ;  /* 0x0000000000007918 */ /* 0x000fc00000000000 */
[----:B------:R-:W-:-:S00]  /*7a60*/  NOP ;  /* 0x0000000000007918 */ /* 0x000fc00000000000 */
[----:B------:R-:W-:-:S00]  /*7a70*/  NOP ;  /* 0x0000000000007918 */ /* 0x000fc00000000000 */
.L_x_166:


//--------------------- .nv.shared._ZN7cutlass13device_kernelINS_4gemm6kernel13GemmUniversalIN4cute5tupleIJiiiiEEENS1_10collective13CollectiveMmaINS1_37MainloopSm90TmaGmmaWarpSpecializedFP8ILi18ENS5_IJNS4_1CILi1EEESB_SB_EEENS1_35KernelTmaWarpSpecializedCooperativeEEENS5_IJNSA_ILi128EEENSA_ILi64EEESG_EEENS_12float_e5m2_tENS5_IJlSB_lEEESI_SJ_NS4_8TiledMMAINS4_8MMA_AtomIJNS4_4SM904GMMA30MMA_64x64x32_F32E5M2E5M2_SS_TNILNSN_7ScaleInE1ELSP_1EEEEEENS4_6LayoutINS5_IJNSA_ILi2EEESB_SB_EEENS5_IJSB_NSA_ILi0EEESV_EEEEENS5_IJNS4_10UnderscoreESY_SY_EEEEENS4_13SM90_TMA_LOADENS4_14ComposedLayoutINS4_7SwizzleILi2ELi4ELi3EEENS4_18smem_ptr_flag_bitsILi8EEENSS_INS5_IJNSA_ILi8EEESG_EEENS5_IJSG_SB_EEEEEEEvNS4_8identityES11_S1B_vS1C_EENS_8epilogue10collective6detail29Sm90TmaWarpSpecializedAdapterINS1F_15DefaultEpilogueISI_SJ_SJ_NS1E_6thread17LinearCombinationISI_Li1EffLNS1J_9ScaleType4KindE0ELNS_15FloatRoundStyleE2ESI_EENS1_15EpilogueDefaultEEEEEvvEEEEvNT_6ParamsE --------------------------
	.section	.nv.shared._ZN7cutlass13device_kernelINS_4gemm6kernel13GemmUniversalIN4cute5tupleIJiiiiEEENS1_10collective13CollectiveMmaINS1_37MainloopSm90TmaGmmaWarpSpecializedFP8ILi18ENS5_IJNS4_1CILi1EEESB_SB_EEENS1_35KernelTmaWarpSpecializedCooperativeEEENS5_IJNSA_ILi128EEENSA_ILi64EEESG_EEENS_12float_e5m2_tENS5_IJlSB_lEEESI_SJ_NS4_8TiledMMAINS4_8MMA_AtomIJNS4_4SM904GMMA30MMA_64x64x32_F32E5M2E5M2_SS_TNILNSN_7ScaleInE1ELSP_1EEEEEENS4_6LayoutINS5_IJNSA_ILi2EEESB_SB_EEENS5_IJSB_NSA_ILi0EEESV_EEEEENS5_IJNS4_10UnderscoreESY_SY_EEEEENS4_13SM90_TMA_LOADENS4_14ComposedLayoutINS4_7SwizzleILi2ELi4ELi3EEENS4_18smem_ptr_flag_bitsILi8EEENSS_INS5_IJNSA_ILi8EEESG_EEENS5_IJSG_SB_EEEEEEEvNS4_8identityES11_S1B_vS1C_EENS_8epilogue10collective6detail29Sm90TmaWarpSpecializedAdapterINS1F_15DefaultEpilogueISI_SJ_SJ_NS1E_6thread17LinearCombinationISI_Li1EffLNS1J_9ScaleType4KindE0ELNS_15FloatRoundStyleE2ESI_EENS1_15EpilogueDefaultEEEEEvvEEEEvNT_6ParamsE,"aw",@nobits
	.sectionflags	@""
	.align	16
	.zero		1024


//--------------------- .nv.shared.reserved.0     --------------------------
	.section	.nv.shared.reserved.0,"aw",@nobits
	.weak		__nv_reservedSMEM_offset_0_alias
	.size		__nv_reservedSMEM_offset_0_alias, 0, 0
	.other		__nv_reservedSMEM_offset_0_alias,@"STO_CUDA_RESERVED_SHARED STV_DEFAULT"
__nv_reservedSMEM_offset_0_alias:
	.zero		0


//--------------------- .nv.global                --------------------------
	.section	.nv.global,"aw",@nobits
.nv.global:
	.type		_ZN40_INTERNAL_6366ec54_4_k_cu_f5a90b44_260924cute1_E,@object
	.size		_ZN40_INTERNAL_6366ec54_4_k_cu_f5a90b44_260924cute1_E,(_ZN40_INTERNAL_6366ec54_4_k_cu_f5a90b44_260924cuda3std3__45__cpo6cbeginE - _ZN40_INTERNAL_6366ec54_4_k_cu_f5a90b44_260924cute1_E)
_ZN40_INTERNAL_6366ec54_4_k_cu_f5a90b44_260924cute1_E:
	.zero		1
	.type		_ZN40_INTERNAL_6366ec54_4_k_cu_f5a90b44_260924cuda3std3__45__cpo6cbeginE,@object
	.size		_ZN40_INTERNAL_6366ec54_4_k_cu_f5a90b44_260924cuda3std3__45__cpo6cbeginE,(_ZN40_INTERNAL_6366ec54_4_k_cu_f5a90b44_260924cuda3std3__48in_placeE - _ZN40_INTERNAL_6366ec54_4_k_cu_f5a90b44_260924cuda3std3__45__cpo6cbeginE)
_ZN40_INTERNAL_6366ec54_4_k_cu_f5a90b44_260924cuda3std3__45__cpo6cbeginE:
	.zero		1
	.type		_ZN40_INTERNAL_6366ec54_4_k_cu_f5a90b44_260924cuda3std3__48in_placeE,@object
	.size		_ZN40_INTERNAL_6366ec54_4_k_cu_f5a90b44_260924cuda3std3__48in_placeE,(_ZN40_INTERNAL_6366ec54_4_k_cu_f5a90b44_260924cuda3std6ranges3__45__cpo9iter_moveE - _ZN40_INTERNAL_6366ec54_4_k_cu_f5a90b44_260924cuda3std3__48in_placeE)
_ZN40_INTERNAL_6366ec54_4_k_cu_f5a90b44_260924cuda3std3__48in_placeE:
	.zero		1
	.type		_ZN40_INTERNAL_6366ec54_4_k_cu_f5a90b44_260924cuda3std6ranges3__45__cpo9iter_moveE,@object
	.size		_ZN40_INTERNAL_6366ec54_4_k_cu_f5a90b44_260924cuda3std6ranges3__45__cpo9iter_moveE,(_ZN40_INTERNAL_6366ec54_4_k_cu_f5a90b44_260924cuda3std3__45__cpo5beginE - _ZN40_INTERNAL_6366ec54_4_k_cu_f5a90b44_260924cuda3std6ranges3__45__cpo9iter_moveE)
_ZN40_INTERNAL_6366ec54_4_k_cu_f5a90b44_260924cuda3std6ranges3__45__cpo9iter_moveE:
	.zero		1
	.type		_ZN40_INTERNAL_6366ec54_4_k_cu_f5a90b44_260924cuda3std3__45__cpo5beginE,@object
	.size		_ZN40_INTERNAL_6366ec54_4_k_cu_f5a90b44_260924cuda3std3__45__cpo5beginE,(_ZN40_INTERNAL_6366ec54_4_k_cu_f5a90b44_260924cuda3std3__442_GLOBAL__N__6366ec54_4_k_cu_f5a90b44_260926ignoreE - _ZN40_INTERNAL_6366ec54_4_k_cu_f5a90b44_260924cuda3std3__45__cpo5beginE)
_ZN40_INTERNAL_6366ec54_4_k_cu_f5a90b44_260924cuda3std3__45__cpo5beginE:
	.zero		1
	.type		_ZN40_INTERNAL_6366ec54_4_k_cu_f5a90b44_260924cuda3std3__442_GLOBAL__N__6366ec54_4_k_cu_f5a90b44_260926ignoreE,@object
	.size		_ZN40_INTERNAL_6366ec54_4_k_cu_f5a90b44_260924cuda3std3__442_GLOBAL__N__6366ec54_4_k_cu_f5a90b44_260926ignoreE,(_ZN40_INTERNAL_6366ec54_4_k_cu_f5a90b44_260924cute7productE - _ZN40_INTERNAL_6366ec54_4_k_cu_f5a90b44_260924cuda3std3__442_GLOBAL__N__6366ec54_4_k_cu_f5a90b44_260926ignoreE)
_ZN40_INTERNAL_6366ec54_4_k_cu_f5a90b44_260924cuda3std3__442_GLOBAL__N__6366ec54_4_k_cu_f5a90b44_260926ignoreE:
	.zero		1
	.type		_ZN40_INTERNAL_6366ec54_4_k_cu_f5a90b44_260924cute7productE,@object
	.size		_ZN40_INTERNAL_6366ec54_4_k_cu_f5a90b44_260924cute7productE,(_ZN40_INTERNAL_6366ec54_4_k_cu_f5a90b44_260924cuda3std3__45__cpo3endE - _ZN40_INTERNAL_6366ec54_4_k_cu_f5a90b44_260924cute7productE)
_ZN40_INTERNAL_6366ec54_4_k_cu_f5a90b44_260924cute7productE:
	.zero		1
	.type		_ZN40_INTERNAL_6366ec54_4_k_cu_f5a90b44_260924cuda3std3__45__cpo3endE,@object
	.size		_ZN40_INTERNAL_6366ec54_4_k_cu_f5a90b44_260924cuda3std3__45__cpo3endE,(_ZN40_INTERNAL_6366ec54_4_k_cu_f5a90b44_260924cuda3std3__419piecewise_constructE - _ZN40_INTERNAL_6366ec54_4_k_cu_f5a90b44_260924cuda3std3__45__cpo3endE)
_ZN40_INTERNAL_6366ec54_4_k_cu_f5a90b44_260924cuda3std3__45__cpo3endE:
	.zero		1
	.type		_ZN40_INTERNAL_6366ec54_4_k_cu_f5a90b44_260924cuda3std3__419piecewise_constructE,@object
	.size		_ZN40_INTERNAL_6366ec54_4_k_cu_f5a90b44_260924cuda3std3__419piecewise_constructE,(_ZN40_INTERNAL_6366ec54_4_k_cu_f5a90b44_260924cuda3std3__45__cpo4cendE - _ZN40_INTERNAL_6366ec54_4_k_cu_f5a90b44_260924cuda3std3__419piecewise_constructE)
_ZN40_INTERNAL_6366ec54_4_k_cu_f5a90b44_260924cuda3std3__419piecewise_constructE:
	.zero		1
	.type		_ZN40_INTERNAL_6366ec54_4_k_cu_f5a90b44_260924cuda3std3__45__cpo4cendE,@object
	.size		_ZN40_INTERNAL_6366ec54_4_k_cu_f5a90b44_260924cuda3std3__45__cpo4cendE,(_ZN40_INTERNAL_6366ec54_4_k_cu_f5a90b44_260924cuda3std6ranges3__45__cpo4swapE - _ZN40_INTERNAL_6366ec54_4_k_cu_f5a90b44_260924cuda3std3__45__cpo4cendE)
_ZN40_INTERNAL_6366ec54_4_k_cu_f5a90b44_260924cuda3std3__45__cpo4cendE:
	.zero		1
	.type		_ZN40_INTERNAL_6366ec54_4_k_cu_f5a90b44_260924cuda3std6ranges3__45__cpo4swapE,@object
	.size		_ZN40_INTERNAL_6366ec54_4_k_cu_f5a90b44_260924cuda3std6ranges3__45__cpo4swapE,(.L_7 - _ZN40_INTERNAL_6366ec54_4_k_cu_f5a90b44_260924cuda3std6ranges3__45__cpo4swapE)
_ZN40_INTERNAL_6366ec54_4_k_cu_f5a90b44_260924cuda3std6ranges3__45__cpo4swapE:
	.zero		1
.L_7:


//--------------------- .nv.constant0._ZN7cutlass13device_kernelINS_4gemm6kernel13GemmUniversalIN4cute5tupleIJiiiiEEENS1_10collective13CollectiveMmaINS1_37MainloopSm90TmaGmmaWarpSpecializedFP8ILi18ENS5_IJNS4_1CILi1EEESB_SB_EEENS1_35KernelTmaWarpSpecializedCooperativeEEENS5_IJNSA_ILi128EEENSA_ILi64EEESG_EEENS_12float_e5m2_tENS5_IJlSB_lEEESI_SJ_NS4_8TiledMMAINS4_8MMA_AtomIJNS4_4SM904GMMA30MMA_64x64x32_F32E5M2E5M2_SS_TNILNSN_7ScaleInE1ELSP_1EEEEEENS4_6LayoutINS5_IJNSA_ILi2EEESB_SB_EEENS5_IJSB_NSA_ILi0EEESV_EEEEENS5_IJNS4_10UnderscoreESY_SY_EEEEENS4_13SM90_TMA_LOADENS4_14ComposedLayoutINS4_7SwizzleILi2ELi4ELi3EEENS4_18smem_ptr_flag_bitsILi8EEENSS_INS5_IJNSA_ILi8EEESG_EEENS5_IJSG_SB_EEEEEEEvNS4_8identityES11_S1B_vS1C_EENS_8epilogue10collective6detail29Sm90TmaWarpSpecializedAdapterINS1F_15DefaultEpilogueISI_SJ_SJ_NS1E_6thread17LinearCombinationISI_Li1EffLNS1J_9ScaleType4KindE0ELNS_15FloatRoundStyleE2ESI_EENS1_15EpilogueDefaultEEEEEvvEEEEvNT_6ParamsE --------------------------
	.section	.nv.constant0._ZN7cutlass13device_kernelINS_4gemm6kernel13GemmUniversalIN4cute5tupleIJiiiiEEENS1_10collective13CollectiveMmaINS1_37MainloopSm90TmaGmmaWarpSpecializedFP8ILi18ENS5_IJNS4_1CILi1EEESB_SB_EEENS1_35KernelTmaWarpSpecializedCooperativeEEENS5_IJNSA_ILi128EEENSA_ILi64EEESG_EEENS_12float_e5m2_tENS5_IJlSB_lEEESI_SJ_NS4_8TiledMMAINS4_8MMA_AtomIJNS4_4SM904GMMA30MMA_64x64x32_F32E5M2E5M2_SS_TNILNSN_7ScaleInE1ELSP_1EEEEEENS4_6LayoutINS5_IJNSA_ILi2EEESB_SB_EEENS5_IJSB_NSA_ILi0EEESV_EEEEENS5_IJNS4_10UnderscoreESY_SY_EEEEENS4_13SM90_TMA_LOADENS4_14ComposedLayoutINS4_7SwizzleILi2ELi4ELi3EEENS4_18smem_ptr_flag_bitsILi8EEENSS_INS5_IJNSA_ILi8EEESG_EEENS5_IJSG_SB_EEEEEEEvNS4_8identityES11_S1B_vS1C_EENS_8epilogue10collective6detail29Sm90TmaWarpSpecializedAdapterINS1F_15DefaultEpilogueISI_SJ_SJ_NS1E_6thread17LinearCombinationISI_Li1EffLNS1J_9ScaleType4KindE0ELNS_15FloatRoundStyleE2ESI_EENS1_15EpilogueDefaultEEEEEvvEEEEvNT_6ParamsE,"a",@progbits
	.sectionflags	@""
	.align	4
.nv.constant0._ZN7cutlass13device_kernelINS_4gemm6kernel13GemmUniversalIN4cute5tupleIJiiiiEEENS1_10collective13CollectiveMmaINS1_37MainloopSm90TmaGmmaWarpSpecializedFP8ILi18ENS5_IJNS4_1CILi1EEESB_SB_EEENS1_35KernelTmaWarpSpecializedCooperativeEEENS5_IJNSA_ILi128EEENSA_ILi64EEESG_EEENS_12float_e5m2_tENS5_IJlSB_lEEESI_SJ_NS4_8TiledMMAINS4_8MMA_AtomIJNS4_4SM904GMMA30MMA_64x64x32_F32E5M2E5M2_SS_TNILNSN_7ScaleInE1ELSP_1EEEEEENS4_6LayoutINS5_IJNSA_ILi2EEESB_SB_EEENS5_IJSB_NSA_ILi0EEESV_EEEEENS5_IJNS4_10UnderscoreESY_SY_EEEEENS4_13SM90_TMA_LOADENS4_14ComposedLayoutINS4_7SwizzleILi2ELi4ELi3EEENS4_18smem_ptr_flag_bitsILi8EEENSS_INS5_IJNSA_ILi8EEESG_EEENS5_IJSG_SB_EEEEEEEvNS4_8identityES11_S1B_vS1C_EENS_8epilogue10collective6detail29Sm90TmaWarpSpecializedAdapterINS1F_15DefaultEpilogueISI_SJ_SJ_NS1E_6thread17LinearCombinationISI_Li1EffLNS1J_9ScaleType4KindE0ELNS_15FloatRoundStyleE2ESI_EENS1_15EpilogueDefaultEEEEEvvEEEEvNT_6ParamsE:
	.zero		1664


//--------------------- SYMBOLS --------------------------

	.type		.nv.reservedSmem.offset0,@object
	.size		.nv.reservedSmem.offset0,0x4
